def gluon_tcgen05(
    a_ptr,
    b_ptr,
    c_ptr,
    M,
    N,
    K,
    stride_am,
    stride_bk,
    stride_cm,
    BLOCK_M: gl.constexpr,
    BLOCK_N: gl.constexpr,
    BLOCK_K: gl.constexpr,
    DTYPE: gl.constexpr,
    A_LAYOUT: gl.constexpr,
    B_LAYOUT: gl.constexpr,
    C_LAYOUT: gl.constexpr,
    B_SHAPE: gl.constexpr,
    TMEM_LAYOUT: gl.constexpr,
    TMEM_REG: gl.constexpr,
    TRANS_B: gl.constexpr,
    NUM_BUFFERS: gl.constexpr,
):
    a_desc = tma.make_tensor_descriptor(
        a_ptr, [M, K], [stride_am, 1], [BLOCK_M, BLOCK_K], A_LAYOUT
    )
    b_desc = tma.make_tensor_descriptor(
        b_ptr,
        [N, K] if TRANS_B else [K, N],
        [stride_bk, 1],
        B_SHAPE,
        B_LAYOUT,
    )
    c_desc = tma.make_tensor_descriptor(
        c_ptr, [M, N], [stride_cm, 1], [BLOCK_M, BLOCK_N], C_LAYOUT
    )

    a_bufs = gl.allocate_shared_memory(
        DTYPE, [NUM_BUFFERS, BLOCK_M, BLOCK_K], A_LAYOUT
    )
    b_bufs = gl.allocate_shared_memory(DTYPE, [NUM_BUFFERS] + B_SHAPE, B_LAYOUT)

    pid_m = gl.program_id(0)
    pid_n = gl.program_id(1)
    off_m = pid_m * BLOCK_M
    off_n = pid_n * BLOCK_N

    tma_bars = gl.allocate_shared_memory(
        gl.int64, [NUM_BUFFERS, 1], mbarrier.MBarrierLayout()
    )
    mma_bars = gl.allocate_shared_memory(
        gl.int64, [NUM_BUFFERS, 1], mbarrier.MBarrierLayout()
    )
    for i in gl.static_range(NUM_BUFFERS):
        mbarrier.init(tma_bars.index(i), count=1)
        mbarrier.init(mma_bars.index(i), count=1)

    acc_tmem = allocate_tensor_memory(gl.float32, [BLOCK_M, BLOCK_N], TMEM_LAYOUT)
    idx = 0
    phase = 0
    use_acc = False
    for k in range(0, K, BLOCK_K):
        a = a_bufs.index(idx)
        b = b_bufs.index(idx)
        tma_bar = tma_bars.index(idx)
        mma_bar = mma_bars.index(idx)
        mbarrier.expect(
            tma_bar, a_desc.block_type.nbytes + b_desc.block_type.nbytes
        )
        tma.async_copy_global_to_shared(a_desc, [off_m, k], tma_bar, a)
        tma.async_copy_global_to_shared(
            b_desc, [off_n, k] if TRANS_B else [k, off_n], tma_bar, b
        )
        mbarrier.wait(tma_bar, phase=phase)

        if TRANS_B:
            b = b.permute((1, 0))
        tcgen05_mma(a, b, acc_tmem, use_acc=use_acc)
        tcgen05_commit(mma_bar)
        mbarrier.wait(mma_bar, phase=phase)
        use_acc = True

        idx += 1
        if idx == NUM_BUFFERS:
            idx = 0
            phase ^= 1

    for i in gl.static_range(NUM_BUFFERS):
        mbarrier.invalidate(tma_bars.index(i))
        mbarrier.invalidate(mma_bars.index(i))

    acc = acc_tmem.load(TMEM_REG)
    c_smem = gl.allocate_shared_memory(DTYPE, [BLOCK_M, BLOCK_N], C_LAYOUT)
    c_smem.store(acc.to(DTYPE))
    fence_async_shared()
    tma.async_copy_shared_to_global(c_desc, [off_m, off_n], c_smem)
    tma.store_wait(pendings=0)

# config = {"BLOCK_K": 128, "BLOCK_M": 128, "BLOCK_N": 64, "arch": "sm_100", "dtype": "bf16", "num_buffers": 2, "num_warps": 4, "trans_b": 0}
# arch = sm_100


// ===== COMPILED SASS (sm_100a) =====

	.target	sm_100a

	.elftype	@"ET_EXEC"


//--------------------- .note.nv.tkinfo           --------------------------
	.section	.note.nv.tkinfo,"",@"SHT_NOTE"
	.sectionflags	@"SHF_NOTE_NV_TKINFO"
	.tkinfo
        /*0018*/ 	.word	0x00000081
        /*0030*/ 	.string	""
        /*0030*/ 	.string	"ptxas-blackwell"
        /*0030*/ 	.string	"Cuda compilation tools, release 12.9, V12.9.86"
        /*0030*/ 	.string	"Build cuda_12.9.r12.9/compiler.36037853_0"
        /*0030*/ 	.string	"-v  -suppress-debug-info  -lineinfo  -arch sm_100a "



//--------------------- .note.nv.cuver            --------------------------
	.section	.note.nv.cuver,"",@"SHT_NOTE"
	.sectionflags	@"SHF_NOTE_NV_CUVER"
        /*0018*/ 	.short	0x0001
        /*001a*/ 	.short	0x0064
        /*001c*/ 	.short	0x0001
        /*001e*/ 	.short	0x0000
        /*0020*/ 	.short	0x0001
        /*0022*/ 	.short	0x0000


//--------------------- .nv.info                  --------------------------
	.section	.nv.info,"",@"SHT_CUDA_INFO"
	.align	4


	//----- nvinfo : EIATTR_REGCOUNT
	.align		4
        /*0000*/ 	.byte	0x04, 0x2f
        /*0002*/ 	.short	(.L_4 - .L_3)
	.align		4
.L_3:
        /*0004*/ 	.word	index@(gluon_tcgen05)
        /*0008*/ 	.word	0x00000047


	//----- nvinfo : EIATTR_FRAME_SIZE
	.align		4
.L_4:
        /*000c*/ 	.byte	0x04, 0x11
        /*000e*/ 	.short	(.L_6 - .L_5)
	.align		4
.L_5:
        /*0010*/ 	.word	index@($__internal_2_$__cuda_sm10x_tcgen05_guardrail_trap_unallocated_columns_being_dealloced)
        /*0014*/ 	.word	0x00000000


	//----- nvinfo : EIATTR_FRAME_SIZE
	.align		4
.L_6:
        /*0018*/ 	.byte	0x04, 0x11
        /*001a*/ 	.short	(.L_8 - .L_7)
	.align		4
.L_7:
        /*001c*/ 	.word	index@($__internal_1_$__cuda_sm10x_tcgen05_guardrail_trap_phase_invalid_during_alloc)
        /*0020*/ 	.word	0x00000000


	//----- nvinfo : EIATTR_FRAME_SIZE
	.align		4
.L_8:
        /*0024*/ 	.byte	0x04, 0x11
        /*0026*/ 	.short	(.L_10 - .L_9)
	.align		4
.L_9:
        /*0028*/ 	.word	index@($__internal_0_$__cuda_sm10x_tcgen05_guardrail_trap_col_being_dealloced_not_returned_by_alloc)
        /*002c*/ 	.word	0x00000000


	//----- nvinfo : EIATTR_FRAME_SIZE
	.align		4
.L_10:
        /*0030*/ 	.byte	0x04, 0x11
        /*0032*/ 	.short	(.L_12 - .L_11)
	.align		4
.L_11:
        /*0034*/ 	.word	index@(gluon_tcgen05)
        /*0038*/ 	.word	0x00000000


	//----- nvinfo : EIATTR_MIN_STACK_SIZE
	.align		4
.L_12:
        /*003c*/ 	.byte	0x04, 0x12
        /*003e*/ 	.short	(.L_14 - .L_13)
	.align		4
.L_13:
        /*0040*/ 	.word	index@(gluon_tcgen05)
        /*0044*/ 	.word	0x00000000
.L_14:


//--------------------- .nv.info.gluon_tcgen05    --------------------------
	.section	.nv.info.gluon_tcgen05,"",@"SHT_CUDA_INFO"
	.sectionflags	@""
	.align	4


	//----- nvinfo : EIATTR_CUDA_API_VERSION
	.align		4
        /*0000*/ 	.byte	0x04, 0x37
        /*0002*/ 	.short	(.L_16 - .L_15)
.L_15:
        /*0004*/ 	.word	0x00000081


	//----- nvinfo : EIATTR_KPARAM_INFO
	.align		4
.L_16:
        /*0008*/ 	.byte	0x04, 0x17
        /*000a*/ 	.short	(.L_18 - .L_17)
.L_17:
        /*000c*/ 	.word	0x00000000
        /*0010*/ 	.short	0x000a
        /*0012*/ 	.short	0x0048
        /*0014*/ 	.byte	0x00, 0xf4, 0x21, 0x00


	//----- nvinfo : EIATTR_KPARAM_INFO
	.align		4
.L_18:
        /*0018*/ 	.byte	0x04, 0x17
        /*001a*/ 	.short	(.L_20 - .L_19)
.L_19:
        /*001c*/ 	.word	0x00000000
        /*0020*/ 	.short	0x0009
        /*0022*/ 	.short	0x0040
        /*0024*/ 	.byte	0x00, 0xf4, 0x21, 0x00


	//----- nvinfo : EIATTR_KPARAM_INFO
	.align		4
.L_20:
        /*0028*/ 	.byte	0x04, 0x17
        /*002a*/ 	.short	(.L_22 - .L_21)
.L_21:
        /*002c*/ 	.word	0x00000000
        /*0030*/ 	.short	0x0008
        /*0032*/ 	.short	0x0038
        /*0034*/ 	.byte	0x00, 0xf0, 0x21, 0x00


	//----- nvinfo : EIATTR_KPARAM_INFO
	.align		4
.L_22:
        /*0038*/ 	.byte	0x04, 0x17
        /*003a*/ 	.short	(.L_24 - .L_23)
.L_23:
        /*003c*/ 	.word	0x00000000
        /*0040*/ 	.short	0x0007
        /*0042*/ 	.short	0x0030
        /*0044*/ 	.byte	0x00, 0xf0, 0x21, 0x00


	//----- nvinfo : EIATTR_KPARAM_INFO
	.align		4
.L_24:
        /*0048*/ 	.byte	0x04, 0x17
        /*004a*/ 	.short	(.L_26 - .L_25)
.L_25:
        /*004c*/ 	.word	0x00000000
        /*0050*/ 	.short	0x0006
        /*0052*/ 	.short	0x0028
        /*0054*/ 	.byte	0x00, 0xf0, 0x21, 0x00


	//----- nvinfo : EIATTR_KPARAM_INFO
	.align		4
.L_26:
        /*0058*/ 	.byte	0x04, 0x17
        /*005a*/ 	.short	(.L_28 - .L_27)
.L_27:
        /*005c*/ 	.word	0x00000000
        /*0060*/ 	.short	0x0005
        /*0062*/ 	.short	0x0020
        /*0064*/ 	.byte	0x00, 0xf0, 0x11, 0x00


	//----- nvinfo : EIATTR_KPARAM_INFO
	.align		4
.L_28:
        /*0068*/ 	.byte	0x04, 0x17
        /*006a*/ 	.short	(.L_30 - .L_29)
.L_29:
        /*006c*/ 	.word	0x00000000
        /*0070*/ 	.short	0x0004
        /*0072*/ 	.short	0x001c
        /*0074*/ 	.byte	0x00, 0xf0, 0x11, 0x00


	//----- nvinfo : EIATTR_KPARAM_INFO
	.align		4
.L_30:
        /*0078*/ 	.byte	0x04, 0x17
        /*007a*/ 	.short	(.L_32 - .L_31)
.L_31:
        /*007c*/ 	.word	0x00000000
        /*0080*/ 	.short	0x0003
        /*0082*/ 	.short	0x0018
        /*0084*/ 	.byte	0x00, 0xf0, 0x11, 0x00


	//----- nvinfo : EIATTR_KPARAM_INFO
	.align		4
.L_32:
        /*0088*/ 	.byte	0x04, 0x17
        /*008a*/ 	.short	(.L_34 - .L_33)
.L_33:
        /*008c*/ 	.word	0x00000000
        /*0090*/ 	.short	0x0002
        /*0092*/ 	.short	0x0010
        /*0094*/ 	.byte	0x00, 0xf4, 0x21, 0x00


	//----- nvinfo : EIATTR_KPARAM_INFO
	.align		4
.L_34:
        /*0098*/ 	.byte	0x04, 0x17
        /*009a*/ 	.short	(.L_36 - .L_35)
.L_35:
        /*009c*/ 	.word	0x00000000
        /*00a0*/ 	.short	0x0001
        /*00a2*/ 	.short	0x0008
        /*00a4*/ 	.byte	0x00, 0xf4, 0x21, 0x00


	//----- nvinfo : EIATTR_KPARAM_INFO
	.align		4
.L_36:
        /*00a8*/ 	.byte	0x04, 0x17
        /*00aa*/ 	.short	(.L_38 - .L_37)
.L_37:
        /*00ac*/ 	.word	0x00000000
        /*00b0*/ 	.short	0x0000
        /*00b2*/ 	.short	0x0000
        /*00b4*/ 	.byte	0x00, 0xf4, 0x21, 0x00


	//----- nvinfo : EIATTR_AT_ENTRY_FRAGMENTS
	.align		4
.L_38:
        /*00b8*/ 	.byte	0x04, 0x4f
        /*00ba*/ 	.short	(.L_40 - .L_39)


	//   ....[0]....
.L_39:
        /*00bc*/ 	.word	0x00000004


	//----- nvinfo : EIATTR_RESERVED_SMEM_USED
	.align		4
.L_40:
        /*00c0*/ 	.byte	0x01, 0x41
	.zero		2


	//----- nvinfo : EIATTR_SPARSE_MMA_MASK
	.align		4
        /*00c4*/ 	.byte	0x03, 0x50
        /*00c6*/ 	.short	0x0000


	//----- nvinfo : EIATTR_TCGEN05_1CTA_USED
	.align		4
        /*00c8*/ 	.byte	0x01, 0x51
	.zero		2


	//----- nvinfo : EIATTR_MAXREG_COUNT
	.align		4
        /*00cc*/ 	.byte	0x03, 0x1b
        /*00ce*/ 	.short	0x00ff


	//----- nvinfo : EIATTR_NUM_BARRIERS
	.align		4
        /*00d0*/ 	.byte	0x02, 0x4c
        /*00d2*/ 	.byte	0x01
	.zero		1


	//----- nvinfo : EIATTR_INT_WARP_WIDE_INSTR_OFFSETS
	.align		4
        /*00d4*/ 	.byte	0x04, 0x31
        /*00d6*/ 	.short	(.L_42 - .L_41)


	//   ....[0]....
.L_41:
        /*00d8*/ 	.word	0x00001740


	//   ....[1]....
        /*00dc*/ 	.word	0x00001760


	//   ....[2]....
        /*00e0*/ 	.word	0x000017f0


	//   ....[3]....
        /*00e4*/ 	.word	0x000019d0


	//   ....[4]....
        /*00e8*/ 	.word	0x00001a20


	//   ....[5]....
        /*00ec*/ 	.word	0x00001a30


	//   ....[6]....
        /*00f0*/ 	.word	0x00001a40


	//   ....[7]....
        /*00f4*/ 	.word	0x00001e50


	//   ....[8]....
        /*00f8*/ 	.word	0x00001e60


	//   ....[9]....
        /*00fc*/ 	.word	0x00001fe0


	//   ....[10]....
        /*0100*/ 	.word	0x00002040


	//   ....[11]....
        /*0104*/ 	.word	0x00002050


	//   ....[12]....
        /*0108*/ 	.word	0x00002080


	//   ....[13]....
        /*010c*/ 	.word	0x00002530


	//   ....[14]....
        /*0110*/ 	.word	0x00002540


	//   ....[15]....
        /*0114*/ 	.word	0x000027d0


	//   ....[16]....
        /*0118*/ 	.word	0x000027e0


	//   ....[17]....
        /*011c*/ 	.word	0x00002cd0


	//   ....[18]....
        /*0120*/ 	.word	0x00002d20


	//----- nvinfo : EIATTR_COOP_GROUP_MASK_REGIDS
	.align		4
.L_42:
        /*0124*/ 	.byte	0x04, 0x29
        /*0126*/ 	.short	(.L_44 - .L_43)


	//   ....[0]....
.L_43:
        /*0128*/ 	.word	0xffffffff


	//   ....[1]....
        /*012c*/ 	.word	0xffffffff


	//   ....[2]....
        /*0130*/ 	.word	0xffffffff


	//   ....[3]....
        /*0134*/ 	.word	0xffffffff


	//   ....[4]....
        /*0138*/ 	.word	0xffffffff


	//   ....[5]....
        /*013c*/ 	.word	0xffffffff


	//   ....[6]....
        /*0140*/ 	.word	0xffffffff


	//   ....[7]....
        /*0144*/ 	.word	0xffffffff


	//   ....[8]....
        /*0148*/ 	.word	0xffffffff


	//   ....[9]....
        /*014c*/ 	.word	0xffffffff


	//----- nvinfo : EIATTR_COOP_GROUP_INSTR_OFFSETS
	.align		4
.L_44:
        /*0150*/ 	.byte	0x04, 0x28
        /*0152*/ 	.short	(.L_46 - .L_45)


	//   ....[0]....
.L_45:
        /*0154*/ 	.word	0x00000050


	//   ....[1]....
        /*0158*/ 	.word	0x00000310


	//   ....[2]....
        /*015c*/ 	.word	0x00000500


	//   ....[3]....
        /*0160*/ 	.word	0x000009c0


	//   ....[4]....
        /*0164*/ 	.word	0x00000b00


	//   ....[5]....
        /*0168*/ 	.word	0x00000fb0


	//   ....[6]....
        /*016c*/ 	.word	0x000010f0


	//   ....[7]....
        /*0170*/ 	.word	0x000015e0


	//   ....[8]....
        /*0174*/ 	.word	0x00002b60


	//   ....[9]....
        /*0178*/ 	.word	0x00002dd0


	//----- nvinfo : EIATTR_VRC_CTA_INIT_COUNT
	.align		4
.L_46:
        /*017c*/ 	.byte	0x02, 0x4a
        /*017e*/ 	.byte	0x80
	.zero		1


	//----- nvinfo : EIATTR_MBARRIER_INSTR_OFFSETS
	.align		4
        /*0180*/ 	.byte	0x04, 0x39
        /*0182*/ 	.short	(.L_48 - .L_47)


	//   ....[0]....
.L_47:
        /*0184*/ 	.word	0x00001810
        /*0188*/ 	.word	0x000000ff
        /*018c*/ 	.word	0x00018000
        /*0190*/ 	.short	0x0100
        /*0192*/ 	.byte	0x08
	.zero		1


	//   ....[1]....
        /*0194*/ 	.word	0x00001820
        /*0198*/ 	.word	0x000000ff
        /*019c*/ 	.word	0x00018010
        /*01a0*/ 	.short	0x0100
        /*01a2*/ 	.byte	0x08
	.zero		1


	//   ....[2]....
        /*01a4*/ 	.word	0x000018d0
        /*01a8*/ 	.word	0x000000ff
        /*01ac*/ 	.word	0x00018008
        /*01b0*/ 	.short	0x0100
        /*01b2*/ 	.byte	0x08
	.zero		1


	//   ....[3]....
        /*01b4*/ 	.word	0x000018e0
        /*01b8*/ 	.word	0x000000ff
        /*01bc*/ 	.word	0x00018018
        /*01c0*/ 	.short	0x0100
        /*01c2*/ 	.byte	0x08
	.zero		1


	//   ....[4]....
        /*01c4*/ 	.word	0x00001ad0
        /*01c8*/ 	.word	0x000000ff
        /*01cc*/ 	.word	0x00018000
        /*01d0*/ 	.short	0x010a
        /*01d2*/ 	.byte	0x08
	.zero		1


	//   ....[5]....
        /*01d4*/ 	.word	0x00001eb0
        /*01d8*/ 	.word	0x000000ff
        /*01dc*/ 	.word	0x00018010
        /*01e0*/ 	.short	0x010a
        /*01e2*/ 	.byte	0x08
	.zero		1


	//   ....[6]....
        /*01e4*/ 	.word	0x000020f0
        /*01e8*/ 	.word	0x000000ff
        /*01ec*/ 	.word	0x00018000
        /*01f0*/ 	.short	0x010a
        /*01f2*/ 	.byte	0x23
	.zero		1


	//   ....[7]....
        /*01f4*/ 	.word	0x00002580
        /*01f8*/ 	.word	0x000000ff
        /*01fc*/ 	.word	0x00018010
        /*0200*/ 	.short	0x010a
        /*0202*/ 	.byte	0x23
	.zero		1


	//   ....[8]....
        /*0204*/ 	.word	0x00002650
        /*0208*/ 	.word	0x000000ff
        /*020c*/ 	.word	0x00018000
        /*0210*/ 	.short	0x0108
        /*0212*/ 	.byte	0x08
	.zero		1


	//   ....[9]....
        /*0214*/ 	.word	0x00002660
        /*0218*/ 	.word	0x000000ff
        /*021c*/ 	.word	0x00018010
        /*0220*/ 	.short	0x0108
        /*0222*/ 	.byte	0x08
	.zero		1


	//   ....[10]....
        /*0224*/ 	.word	0x000026b0
        /*0228*/ 	.word	0x000000ff
        /*022c*/ 	.word	0x00018008
        /*0230*/ 	.short	0x0108
        /*0232*/ 	.byte	0x08
	.zero		1


	//   ....[11]....
        /*0234*/ 	.word	0x000026c0
        /*0238*/ 	.word	0x000000ff
        /*023c*/ 	.word	0x00018018
        /*0240*/ 	.short	0x0108
        /*0242*/ 	.byte	0x08
	.zero		1


	//   ....[12]....
        /*0244*/ 	.word	0x00002df0
        /*0248*/ 	.word	0x000000ff
        /*024c*/ 	.word	0x00018000
        /*0250*/ 	.short	0x010a
        /*0252*/ 	.byte	0x08
	.zero		1


	//   ....[13]....
        /*0254*/ 	.word	0x00002e20
        /*0258*/ 	.word	0x000000ff
        /*025c*/ 	.word	0x00018010
        /*0260*/ 	.short	0x010a
        /*0262*/ 	.byte	0x08
	.zero		1


	//   ....[14]....
        /*0264*/ 	.word	0x00002e50
        /*0268*/ 	.word	0x000000ff
        /*026c*/ 	.word	0x00018000
        /*0270*/ 	.short	0x010a
        /*0272*/ 	.byte	0x23
	.zero		1


	//   ....[15]....
        /*0274*/ 	.word	0x00002e80
        /*0278*/ 	.word	0x000000ff
        /*027c*/ 	.word	0x00018010
        /*0280*/ 	.short	0x010a
        /*0282*/ 	.byte	0x23
	.zero		1


	//----- nvinfo : EIATTR_NUM_MBARRIERS
	.align		4
.L_48:
        /*0284*/ 	.byte	0x03, 0x38
        /*0286*/ 	.short	0x0004


	//----- nvinfo : EIATTR_EXIT_INSTR_OFFSETS
	.align		4
        /*0288*/ 	.byte	0x04, 0x1c
        /*028a*/ 	.short	(.L_50 - .L_49)


	//   ....[0]....
.L_49:
        /*028c*/ 	.word	0x00002de0


	//----- nvinfo : EIATTR_REQNTID
	.align		4
.L_50:
        /*0290*/ 	.byte	0x04, 0x10
        /*0292*/ 	.short	(.L_52 - .L_51)
.L_51:
        /*0294*/ 	.word	0x00000080
        /*0298*/ 	.word	0x00000001
        /*029c*/ 	.word	0x00000001


	//----- nvinfo : EIATTR_CRS_STACK_SIZE
	.align		4
.L_52:
        /*02a0*/ 	.byte	0x04, 0x1e
        /*02a2*/ 	.short	(.L_54 - .L_53)
.L_53:
        /*02a4*/ 	.word	0x00000000


	//----- nvinfo : EIATTR_CBANK_PARAM_SIZE
	.align		4
.L_54:
        /*02a8*/ 	.byte	0x03, 0x19
        /*02aa*/ 	.short	0x0050


	//----- nvinfo : EIATTR_PARAM_CBANK
	.align		4
        /*02ac*/ 	.byte	0x04, 0x0a
        /*02ae*/ 	.short	(.L_56 - .L_55)
	.align		4
.L_55:
        /*02b0*/ 	.word	index@(.nv.constant0.gluon_tcgen05)
        /*02b4*/ 	.short	0x0380
        /*02b6*/ 	.short	0x0050


	//----- nvinfo : EIATTR_SW_WAR
	.align		4
.L_56:
        /*02b8*/ 	.byte	0x04, 0x36
        /*02ba*/ 	.short	(.L_58 - .L_57)
.L_57:
        /*02bc*/ 	.word	0x00000008
.L_58:


//--------------------- .nv.compat                --------------------------
	.section	.nv.compat,"",@"SHT_CUDA_COMPAT_INFO"
	.align	4
        /*0000*/ 	.byte	0x02, 0x02, 0x02, 0x00, 0x02, 0x05, 0x05, 0x00, 0x02, 0x03, 0x03, 0x00, 0x02, 0x06, 0x01, 0x00


//--------------------- .nv.callgraph             --------------------------
	.section	.nv.callgraph,"",@"SHT_CUDA_CALLGRAPH"
	.align	4
	.sectionentsize	8
	.align		4
        /*0000*/ 	.word	0x00000000
	.align		4
        /*0004*/ 	.word	0xffffffff
	.align		4
        /*0008*/ 	.word	0x00000000
	.align		4
        /*000c*/ 	.word	0xfffffffe
	.align		4
        /*0010*/ 	.word	0x00000000
	.align		4
        /*0014*/ 	.word	0xfffffffd
	.align		4
        /*0018*/ 	.word	0x00000000
	.align		4
        /*001c*/ 	.word	0xfffffffc


//--------------------- .text.gluon_tcgen05       --------------------------
	.section	.text.gluon_tcgen05,"ax",@progbits
	.align	128
        .global         gluon_tcgen05
        .type           gluon_tcgen05,@function
        .size           gluon_tcgen05,(.L_x_77 - gluon_tcgen05)
        .other          gluon_tcgen05,@"STO_CUDA_ENTRY STV_DEFAULT"
gluon_tcgen05:
.text.gluon_tcgen05:
[----:B------:R-:W1:Y:S01]  /*0000*/  LDC R1, c[0x0][0x37c] ;  /* 0x0000df00ff017b82 */ /* 0x000e620000000800 */
[----:B------:R-:W2:Y:S02]  /*0010*/  S2R R0, SR_TID.X ;  /* 0x0000000000007919 */ /* 0x000ea40000002100 */
[----:B--2---:R-:W-:-:S13]  /*0020*/  ISETP.GE.U32.AND P2, PT, R0, 0x20, PT ;  /* 0x000000200000780c */ /* 0x004fda0003f46070 */
[----:B------:R-:W-:Y:S05]  /*0030*/  @P2 BRA `(.L_x_0) ;  /* 0x0000000000b82947 */ /* 0x000fea0003800000 */
[----:B------:R-:W2:Y:S01]  /*0040*/  S2UR UR6, SR_CgaCtaId ;  /* 0x00000000000679c3 */ /* 0x000ea20000008800 */
[----:B------:R-:W-:Y:S01]  /*0050*/  NOP ;  /* 0x0000000000007918 */ /* 0x000fe20000000000 */
[----:B------:R-:W-:Y:S02]  /*0060*/  UMOV UR4, 0x40 ;  /* 0x0000004000047882 */ /* 0x000fe40000000000 */
[----:B--2---:R-:W-:-:S09]  /*0070*/  ULEA UR4, UR6, UR4, 0x18 ;  /* 0x0000000406047291 */ /* 0x004fd2000f8ec0ff */
[----:B------:R-:W2:Y:S01]  /*0080*/  LDS.U8 R2, [UR4] ;  /* 0x00000004ff027984 */ /* 0x000ea20008000000 */
[----:B------:R-:W-:Y:S02]  /*0090*/  UMOV UR4, 0x400 ;  /* 0x0000040000047882 */ /* 0x000fe40000000000 */
[----:B------:R-:W-:Y:S01]  /*00a0*/  ULEA UR4, UR6, UR4, 0x18 ;  /* 0x0000000406047291 */ /* 0x000fe2000f8ec0ff */
[----:B--2---:R-:W-:-:S13]  /*00b0*/  ISETP.NE.AND P0, PT, R2, RZ, PT ;  /* 0x000000ff0200720c */ /* 0x004fda0003f05270 */
[----:B------:R-:W-:Y:S05]  /*00c0*/  @P0 BRA `(.L_x_1) ;  /* 0x00000000007c0947 */ /* 0x000fea0003800000 */
[----:B------:R-:W-:-:S13]  /*00d0*/  ELECT P0, URZ, PT ;  /* 0x0000000000ff782f */ /* 0x000fda0003800000 */
[----:B------:R-:W-:Y:S05]  /*00e0*/  @!P0 BRA `(.L_x_2) ;  /* 0x0000000000848947 */ /* 0x000fea0003800000 */
[----:B------:R-:W-:Y:S01]  /*00f0*/  UMOV UR5, 0x2 ;  /* 0x0000000200057882 */ /* 0x000fe20000000000 */
[----:B------:R-:W-:Y:S02]  /*0100*/  IMAD.MOV.U32 R5, RZ, RZ, 0x1 ;  /* 0x00000001ff057424 */ /* 0x000fe400078e00ff */
[----:B------:R-:W-:Y:S02]  /*0110*/  IMAD.MOV.U32 R3, RZ, RZ, 0x3 ;  /* 0x00000003ff037424 */ /* 0x000fe400078e00ff */
[----:B------:R-:W-:Y:S04]  /*0120*/  DEPBAR.LE SB2, 0x36 ;  /* 0x0000ad800000791a */ /* 0x000fe80000000000 */
[----:B------:R-:W2:Y:S02]  /*0130*/  UTCATOMSWS.FIND_AND_SET.ALIGN UP0, UR5, UR5 ;  /* 0x00000005000575e3 */ /* 0x000ea40008000800 */
[----:B--2---:R-:W-:-:S04]  /*0140*/  PLOP3.LUT P0, PT, PT, PT, UP0, 0x80, 0x8 ;  /* 0x000000000008781c */ /* 0x004fc80003f0f008 */
[----:B------:R-:W-:-:S04]  /*0150*/  SEL R2, RZ, 0xffffffff, !P0 ;  /* 0xffffffffff027807 */ /* 0x000fc80004000000 */
[----:B------:R-:W-:Y:S01]  /*0160*/  ISETP.NE.AND P0, PT, R2, RZ, PT ;  /* 0x000000ff0200720c */ /* 0x000fe20003f05270 */
[----:B------:R-:W-:-:S12]  /*0170*/  IMAD.U32 R2, RZ, RZ, UR5 ;  /* 0x00000005ff027e24 */ /* 0x000fd8000f8e00ff */
[----:B------:R-:W-:Y:S05]  /*0180*/  @P0 BRA `(.L_x_3) ;  /* 0x0000000000240947 */ /* 0x000fea0003800000 */
.L_x_4:
[----:B------:R-:W-:Y:S05]  /*0190*/  NANOSLEEP 0x64 ;  /* 0x000000640000795d */ /* 0x000fea0003800000 */
[----:B------:R-:W-:-:S05]  /*01a0*/  UMOV UR5, 0x2 ;  /* 0x0000000200057882 */ /* 0x000fca0000000000 */
[----:B------:R-:W-:Y:S04]  /*01b0*/  DEPBAR.LE SB2, 0x36 ;  /* 0x0000ad800000791a */ /* 0x000fe80000000000 */
[----:B------:R-:W2:Y:S02]  /*01c0*/  UTCATOMSWS.FIND_AND_SET.ALIGN UP0, UR5, UR5 ;  /* 0x00000005000575e3 */ /* 0x000ea40008000800 */
[----:B--2---:R-:W-:-:S04]  /*01d0*/  PLOP3.LUT P0, PT, PT, PT, UP0, 0x80, 0x8 ;  /* 0x000000000008781c */ /* 0x004fc80003f0f008 */
[----:B------:R-:W-:-:S04]  /*01e0*/  SEL R2, RZ, 0xffffffff, !P0 ;  /* 0xffffffffff027807 */ /* 0x000fc80004000000 */
[----:B------:R-:W-:Y:S01]  /*01f0*/  ISETP.NE.AND P0, PT, R2, RZ, PT ;  /* 0x000000ff0200720c */ /* 0x000fe20003f05270 */
[----:B------:R-:W-:-:S12]  /*0200*/  IMAD.U32 R2, RZ, RZ, UR5 ;  /* 0x00000005ff027e24 */ /* 0x000fd8000f8e00ff */
[----:B------:R-:W-:Y:S05]  /*0210*/  @!P0 BRA `(.L_x_4) ;  /* 0xfffffffc00dc8947 */ /* 0x000fea000383ffff */
.L_x_3:
[C---:B------:R-:W-:Y:S01]  /*0220*/  VIADD R4, R2.reuse, 0x10 ;  /* 0x0000001002047836 */ /* 0x040fe20000000000 */
[----:B------:R-:W-:Y:S01]  /*0230*/  UMOV UR5, 0x50 ;  /* 0x0000005000057882 */ /* 0x000fe20000000000 */
[----:B------:R-:W-:Y:S01]  /*0240*/  SHF.L.U32 R3, R3, R2, RZ ;  /* 0x0000000203037219 */ /* 0x000fe200000006ff */
[----:B------:R-:W-:Y:S01]  /*0250*/  ULEA UR5, UR6, UR5, 0x18 ;  /* 0x0000000506057291 */ /* 0x000fe2000f8ec0ff */
[----:B------:R-:W-:Y:S01]  /*0260*/  IMAD.SHL.U32 R2, R2, 0x20, RZ ;  /* 0x0000002002027824 */ /* 0x000fe200078e00ff */
[----:B------:R-:W-:-:S04]  /*0270*/  SHF.L.U32 R4, R5, R4, RZ ;  /* 0x0000000405047219 */ /* 0x000fc800000006ff */
[----:B------:R-:W-:-:S05]  /*0280*/  LOP3.LUT R3, R4, R3, RZ, 0xfc, !PT ;  /* 0x0000000304037212 */ /* 0x000fca00078efcff */
[----:B------:R2:W-:Y:S04]  /*0290*/  ATOMS.OR RZ, [UR5], R3 ;  /* 0x00000003ffff798c */ /* 0x0005e8000b000005 */
[----:B------:R2:W-:Y:S01]  /*02a0*/  STS [UR4], R2 ;  /* 0x00000002ff007988 */ /* 0x0005e20008000804 */
[----:B------:R-:W-:Y:S05]  /*02b0*/  BRA `(.L_x_2) ;  /* 0x0000000000107947 */ /* 0x000fea0003800000 */
.L_x_1:
[----:B------:R-:W-:Y:S01]  /*02c0*/  IMAD.MOV.U32 R3, RZ, RZ, -0x1 ;  /* 0xffffffffff037424 */ /* 0x000fe200078e00ff */
[----:B------:R-:W-:-:S04]  /*02d0*/  MOV R2, 0x300 ;  /* 0x0000030000027802 */ /* 0x000fc80000000f00 */
[----:B------:R2:W-:Y:S03]  /*02e0*/  STS [UR4], R3 ;  /* 0x00000003ff007988 */ /* 0x0005e60008000804 */
[----:B-12---:R-:W-:Y:S05]  /*02f0*/  CALL.REL.NOINC `($__internal_1_$__cuda_sm10x_tcgen05_guardrail_trap_phase_invalid_during_alloc) ;  /* 0x0000002800f87944 */ /* 0x006fea0003c00000 */
.L_x_2:
[----:B------:R-:W-:Y:S05]  /*0300*/  WARPSYNC.ALL ;  /* 0x0000000000007948 */ /* 0x000fea0003800000 */
[----:B------:R-:W-:Y:S01]  /*0310*/  NOP ;  /* 0x0000000000007918 */ /* 0x000fe20000000000 */
.L_x_0:
[----:B------:R-:W3:Y:S08]  /*0320*/  S2UR UR4, SR_CgaCtaId ;  /* 0x00000000000479c3 */ /* 0x000ef00000008800 */
[----:B------:R-:W-:Y:S01]  /*0330*/  BAR.SYNC.DEFER_BLOCKING 0x0 ;  /* 0x0000000000007b1d */ /* 0x000fe20000010000 */
[----:B------:R-:W-:-:S05]  /*0340*/  LOP3.LUT R68, R0, 0x7f, RZ, 0xc0, !PT ;  /* 0x0000007f00447812 */ /* 0x000fca00078ec0ff */
[----:B------:R-:W-:Y:S02]  /*0350*/  UMOV UR8, 0x400 ;  /* 0x0000040000087882 */ /* 0x000fe40000000000 */
[----:B--2---:R-:W2:Y:S08]  /*0360*/  LDC R3, c[0x0][0x398] ;  /* 0x0000e600ff037b82 */ /* 0x004eb00000000800 */
[----:B------:R-:W4:Y:S01]  /*0370*/  LDC R12, c[0x0][0x3a0] ;  /* 0x0000e800ff0c7b82 */ /* 0x000f220000000800 */
[----:B---3--:R-:W-:-:S07]  /*0380*/  ULEA UR8, UR4, UR8, 0x18 ;  /* 0x0000000804087291 */ /* 0x008fce000f8ec0ff */
[----:B------:R-:W3:Y:S02]  /*0390*/  S2UR UR16, SR_CTAID.Y ;  /* 0x00000000001079c3 */ /* 0x000ee40000002600 */
[----:B------:R-:W5:Y:S06]  /*03a0*/  LDS R4, [UR8] ;  /* 0x00000008ff047984 */ /* 0x000f6c0008000800 */
[----:B------:R-:W-:Y:S06]  /*03b0*/  BAR.SYNC.DEFER_BLOCKING 0x0 ;  /* 0x0000000000007b1d */ /* 0x000fec0000010000 */
[----:B------:R-:W-:Y:S05]  /*03c0*/  @P2 BRA `(.L_x_5) ;  /* 0x0000000000182947 */ /* 0x000fea0003800000 */
[----:B------:R-:W-:Y:S01]  /*03d0*/  ELECT P0, URZ, PT ;  /* 0x0000000000ff782f */ /* 0x000fe20003800000 */
[----:B------:R-:W-:Y:S01]  /*03e0*/  IMAD.MOV.U32 R2, RZ, RZ, 0x1 ;  /* 0x00000001ff027424 */ /* 0x000fe200078e00ff */
[----:B------:R-:W-:Y:S01]  /*03f0*/  UMOV UR5, 0x40 ;  /* 0x0000004000057882 */ /* 0x000fe20000000000 */
[----:B------:R-:W-:Y:S01]  /*0400*/  UVIRTCOUNT.DEALLOC.SMPOOL 0x80 ;  /* 0x000000800000784c */ /* 0x000fe20000000000 */
[----:B------:R-:W-:-:S09]  /*0410*/  ULEA UR5, UR4, UR5, 0x18 ;  /* 0x0000000504057291 */ /* 0x000fd2000f8ec0ff */
[----:B------:R5:W-:Y:S03]  /*0420*/  @P0 STS.U8 [UR5], R2 ;  /* 0x00000002ff000988 */ /* 0x000be60008000005 */
.L_x_5:
[----:B------:R-:W5:Y:S01]  /*0430*/  S2UR UR4, SR_CTAID.Z ;  /* 0x00000000000479c3 */ /* 0x000f620000002700 */
[----:B------:R-:W4:Y:S01]  /*0440*/  LDCU UR5, c[0x0][0x370] ;  /* 0x00006e00ff0577ac */ /* 0x000f220008000800 */
[C---:B------:R-:W-:Y:S01]  /*0450*/  ISETP.GE.U32.AND P0, PT, R68.reuse, 0x20, PT ;  /* 0x000000204400780c */ /* 0x040fe20003f06070 */
[----:B--2--5:R-:W-:Y:S01]  /*0460*/  VIADD R2, R3, 0xffffffff ;  /* 0xffffffff03027836 */ /* 0x024fe20000000000 */
[C---:B------:R-:W-:Y:S01]  /*0470*/  ISETP.NE.U32.AND P3, PT, R68.reuse, RZ, PT ;  /* 0x000000ff4400720c */ /* 0x040fe20003f65070 */
[----:B------:R-:W2:Y:S01]  /*0480*/  LDCU UR6, c[0x0][0x374] ;  /* 0x00006e80ff0677ac */ /* 0x000ea20008000800 */
[----:B------:R-:W-:Y:S01]  /*0490*/  LEA R13, R68, UR8, 0x2 ;  /* 0x00000008440d7c11 */ /* 0x000fe2000f8e10ff */
[----:B----4-:R-:W-:Y:S01]  /*04a0*/  VIADD R10, R12, 0xffffffff ;  /* 0xffffffff0c0a7836 */ /* 0x010fe20000000000 */
[----:B------:R-:W4:Y:S01]  /*04b0*/  S2UR UR13, SR_CTAID.X ;  /* 0x00000000000d79c3 */ /* 0x000f220000002500 */
[----:B------:R-:W5:Y:S01]  /*04c0*/  LDCU.64 UR14, c[0x0][0x3c0] ;  /* 0x00007800ff0e77ac */ /* 0x000f620008000a00 */
[----:B------:R-:W-:Y:S01]  /*04d0*/  R2UR UR12, R4 ;  /* 0x00000000040c72ca */ /* 0x000fe200000e0000 */
[----:B------:R-:W-:Y:S04]  /*04e0*/  BSSY.RECONVERGENT B0, `(.L_x_6) ;  /* 0x0000011000007945 */ /* 0x000fe80003800200 */
[----:B------:R3:W-:Y:S01]  /*04f0*/  @!P0 STS [R13], RZ ;  /* 0x000000ff0d008388 */ /* 0x0007e20000000800 */
[----:B------:R-:W-:-:S03]  /*0500*/  NOP ;  /* 0x0000000000007918 */ /* 0x000fc60000000000 */
[----:B------:R3:W-:Y:S02]  /*0510*/  @!P3 STS [UR8+0x24], R2 ;  /* 0x00002402ff00b988 */ /* 0x0007e40008000808 */
[----:B--23--:R-:W-:Y:S02]  /*0520*/  UIMAD UR4, UR4, UR6, UR16 ;  /* 0x00000006040472a4 */ /* 0x00cfe4000f8e0210 */
[----:B------:R2:W-:Y:S02]  /*0530*/  @!P3 STS [UR8+0x20], R10 ;  /* 0x0000200aff00b988 */ /* 0x0005e40008000808 */
[----:B----4-:R-:W-:-:S04]  /*0540*/  UIMAD UR4, UR4, UR5, UR13 ;  /* 0x00000005040472a4 */ /* 0x010fc8000f8e020d */
[----:B------:R-:W-:-:S04]  /*0550*/  UIMAD UR4, UR4, 0x180, URZ ;  /* 0x00000180040478a4 */ /* 0x000fc8000f8e02ff */
[----:B-----5:R-:W-:-:S04]  /*0560*/  UIADD3 UR10, UP0, UPT, UR4, UR14, URZ ;  /* 0x0000000e040a7290 */ /* 0x020fc8000ff1e0ff */
[----:B------:R-:W-:Y:S01]  /*0570*/  ULEA.HI.X.SX32 UR11, UR4, UR15, 0x1, UP0 ;  /* 0x0000000f040b7291 */ /* 0x000fe200080f0eff */
[----:B--2---:R-:W-:Y:S11]  /*0580*/  @P3 BRA `(.L_x_7) ;  /* 0x0000000000183947 */ /* 0x004ff60003800000 */
[----:B------:R-:W2:Y:S01]  /*0590*/  LDS R3, [UR8+0x8] ;  /* 0x00000808ff037984 */ /* 0x000ea20008000800 */
[----:B------:R-:W3:Y:S01]  /*05a0*/  LDC.64 R6, c[0x0][0x380] ;  /* 0x0000e000ff067b82 */ /* 0x000ee20000000a00 */
[----:B------:R-:W-:Y:S02]  /*05b0*/  IMAD.MOV.U32 R4, RZ, RZ, 0x70 ;  /* 0x00000070ff047424 */ /* 0x000fe400078e00ff */
[----:B---3--:R3:W-:Y:S03]  /*05c0*/  STS.64 [UR8], R6 ;  /* 0x00000006ff007988 */ /* 0x0087e60008000a08 */
[----:B--2---:R-:W-:-:S05]  /*05d0*/  LOP3.LUT R3, R3, 0x10, R4, 0xd8, !PT ;  /* 0x0000001003037812 */ /* 0x004fca00078ed804 */
[----:B------:R3:W-:Y:S02]  /*05e0*/  STS [UR8+0x8], R3 ;  /* 0x00000803ff007988 */ /* 0x0007e40008000808 */
.L_x_7:
[----:B------:R-:W-:Y:S05]  /*05f0*/  BSYNC.RECONVERGENT B0 ;  /* 0x0000000000007941 */ /* 0x000fea0003800200 */
.L_x_6:
[----:B------:R-:W-:Y:S04]  /*0600*/  BSSY.RECONVERGENT B0, `(.L_x_8) ;  /* 0x000000a000007945 */ /* 0x000fe80003800200 */
[----:B------:R-:W-:Y:S05]  /*0610*/  @P3 BRA `(.L_x_9) ;  /* 0x0000000000203947 */ /* 0x000fea0003800000 */
[----:B---3--:R-:W2:Y:S01]  /*0620*/  LDS R3, [UR8+0x34] ;  /* 0x00003408ff037984 */ /* 0x008ea20008000800 */
[----:B------:R-:W-:Y:S02]  /*0630*/  IMAD.MOV.U32 R4, RZ, RZ, 0x3f000000 ;  /* 0x3f000000ff047424 */ /* 0x000fe400078e00ff */
[----:B------:R-:W-:Y:S01]  /*0640*/  @!P3 IMAD.MOV.U32 R5, RZ, RZ, 0x7f ;  /* 0x0000007fff05b424 */ /* 0x000fe200078e00ff */
[----:B------:R-:W3:Y:S02]  /*0650*/  @!P3 LDS R6, [UR8+0x38] ;  /* 0x00003808ff06b984 */ /* 0x000ee40008000800 */
[----:B--2---:R-:W-:Y:S02]  /*0660*/  LOP3.LUT R3, R3, 0xff000000, R4, 0xb8, !PT ;  /* 0xff00000003037812 */ /* 0x004fe400078eb804 */
[----:B---3--:R-:W-:-:S03]  /*0670*/  @!P3 LOP3.LUT R4, R6, 0xff, R5, 0xb8, !PT ;  /* 0x000000ff0604b812 */ /* 0x008fc600078eb805 */
[----:B------:R2:W-:Y:S04]  /*0680*/  STS [UR8+0x34], R3 ;  /* 0x00003403ff007988 */ /* 0x0005e80008000808 */
[----:B------:R2:W-:Y:S02]  /*0690*/  @!P3 STS [UR8+0x38], R4 ;  /* 0x00003804ff00b988 */ /* 0x0005e40008000808 */
.L_x_9:
[----:B------:R-:W-:Y:S05]  /*06a0*/  BSYNC.RECONVERGENT B0 ;  /* 0x0000000000007941 */ /* 0x000fea0003800200 */
.L_x_8:
[----:B------:R-:W-:Y:S04]  /*06b0*/  BSSY.RECONVERGENT B0, `(.L_x_10) ;  /* 0x000000e000007945 */ /* 0x000fe80003800200 */
[----:B------:R-:W-:Y:S05]  /*06c0*/  @P3 BRA `(.L_x_11) ;  /* 0x0000000000303947 */ /* 0x000fea0003800000 */
[----:B--2---:R-:W2:Y:S01]  /*06d0*/  LDS R4, [UR8+0x34] ;  /* 0x00003408ff047984 */ /* 0x004ea20008000800 */
[----:B------:R-:W4:Y:S03]  /*06e0*/  LDC.64 R8, c[0x0][0x3a8] ;  /* 0x0000ea00ff087b82 */ /* 0x000f260000000a00 */
[----:B---3--:R-:W3:Y:S01]  /*06f0*/  LDS R3, [UR8+0x1c] ;  /* 0x00001c08ff037984 */ /* 0x008ee20008000800 */
[C---:B----4-:R-:W-:Y:S01]  /*0700*/  SHF.L.U64.HI R6, R8.reuse, 0x1, R9 ;  /* 0x0000000108067819 */ /* 0x050fe20000010209 */
[----:B------:R-:W-:-:S03]  /*0710*/  IMAD.SHL.U32 R5, R8, 0x2, RZ ;  /* 0x0000000208057824 */ /* 0x000fc600078e00ff */
[--C-:B------:R-:W-:Y:S02]  /*0720*/  SHF.R.U32.HI R8, RZ, 0x4, R6.reuse ;  /* 0x00000004ff087819 */ /* 0x100fe40000011606 */
[----:B------:R-:W-:-:S05]  /*0730*/  SHF.R.U64 R5, R5, 0x4, R6 ;  /* 0x0000000405057819 */ /* 0x000fca0000001206 */
[----:B------:R4:W-:Y:S01]  /*0740*/  STS [UR8+0xc], R5 ;  /* 0x00000c05ff007988 */ /* 0x0009e20008000808 */
[----:B--2---:R-:W-:Y:S02]  /*0750*/  LOP3.LUT R4, R4, 0x7, RZ, 0xb8, !PT ;  /* 0x0000000704047812 */ /* 0x004fe400078eb8ff */
[----:B---3--:R-:W-:-:S03]  /*0760*/  LOP3.LUT R3, R3, 0xf, R8, 0xb8, !PT ;  /* 0x0000000f03037812 */ /* 0x008fc600078eb808 */
[----:B------:R4:W-:Y:S04]  /*0770*/  STS [UR8+0x34], R4 ;  /* 0x00003404ff007988 */ /* 0x0009e80008000808 */
[----:B------:R4:W-:Y:S02]  /*0780*/  STS [UR8+0x1c], R3 ;  /* 0x00001c03ff007988 */ /* 0x0009e40008000808 */
.L_x_11:
[----:B------:R-:W-:Y:S05]  /*0790*/  BSYNC.RECONVERGENT B0 ;  /* 0x0000000000007941 */ /* 0x000fea0003800200 */
.L_x_10:
[----:B------:R-:W-:Y:S04]  /*07a0*/  BSSY.RECONVERGENT B1, `(.L_x_12) ;  /* 0x000001a000017945 */ /* 0x000fe80003800200 */
[----:B------:R-:W-:Y:S04]  /*07b0*/  BSSY.RELIABLE B0, `(.L_x_13) ;  /* 0x0000015000007945 */ /* 0x000fe80003800100 */
[----:B------:R-:W-:Y:S05]  /*07c0*/  @P3 BRA `(.L_x_14) ;  /* 0x0000000000203947 */ /* 0x000fea0003800000 */
[----:B--234-:R-:W2:Y:S02]  /*07d0*/  LDS R3, [UR8+0x34] ;  /* 0x00003408ff037984 */ /* 0x01cea40008000800 */
[----:B--2---:R-:W-:-:S05]  /*07e0*/  LOP3.LUT R3, R3, 0x38, RZ, 0xb8, !PT ;  /* 0x0000003803037812 */ /* 0x004fca00078eb8ff */
[----:B------:R2:W-:Y:S01]  /*07f0*/  STS [UR8+0x34], R3 ;  /* 0x00003403ff007988 */ /* 0x0005e20008000808 */
[----:B------:R-:W-:Y:S05]  /*0800*/  @P3 BRA `(.L_x_15) ;  /* 0x0000000000203947 */ /* 0x000fea0003800000 */
[----:B--2---:R-:W2:Y:S01]  /*0810*/  LDS R3, [UR8+0x8] ;  /* 0x00000808ff037984 */ /* 0x004ea20008000800 */
[----:B------:R-:W-:-:S05]  /*0820*/  IMAD.MOV.U32 R4, RZ, RZ, 0x780 ;  /* 0x00000780ff047424 */ /* 0x000fca00078e00ff */
[----:B--2---:R-:W-:-:S05]  /*0830*/  LOP3.LUT R3, R3, 0x500, R4, 0xd8, !PT ;  /* 0x0000050003037812 */ /* 0x004fca00078ed804 */
[----:B------:R5:W-:Y:S02]  /*0840*/  STS [UR8+0x8], R3 ;  /* 0x00000803ff007988 */ /* 0x000be40008000808 */
.L_x_14:
[----:B------:R-:W-:Y:S05]  /*0850*/  @P3 BRA `(.L_x_16) ;  /* 0x0000000000283947 */ /* 0x000fea0003800000 */
[----:B--2345:R-:W2:Y:S02]  /*0860*/  LDS R3, [UR8+0x8] ;  /* 0x00000808ff037984 */ /* 0x03cea40008000800 */
[----:B--2---:R-:W-:-:S05]  /*0870*/  LOP3.LUT R3, R3, 0x1800, RZ, 0xb8, !PT ;  /* 0x0000180003037812 */ /* 0x004fca00078eb8ff */
[----:B------:R3:W-:Y:S02]  /*0880*/  STS [UR8+0x8], R3 ;  /* 0x00000803ff007988 */ /* 0x0007e40008000808 */
.L_x_15:
[----:B------:R-:W-:Y:S05]  /*0890*/  @P3 BREAK.RELIABLE B0 ;  /* 0x0000000000003942 */ /* 0x000fea0003800100 */
[----:B------:R-:W-:Y:S05]  /*08a0*/  @P3 BRA `(.L_x_17) ;  /* 0x0000000000243947 */ /* 0x000fea0003800000 */
[----:B------:R-:W4:Y:S01]  /*08b0*/  LDS R4, [UR8+0x8] ;  /* 0x00000808ff047984 */ /* 0x000f220008000800 */
[----:B--23--:R-:W-:-:S05]  /*08c0*/  IMAD.MOV.U32 R3, RZ, RZ, 0x6000 ;  /* 0x00006000ff037424 */ /* 0x00cfca00078e00ff */
[----:B----4-:R-:W-:-:S04]  /*08d0*/  LOP3.LUT R3, R4, 0x6000, R3, 0xd8, !PT ;  /* 0x0000600004037812 */ /* 0x010fc800078ed803 */
[----:B------:R-:W-:-:S05]  /*08e0*/  LOP3.LUT R3, R3, 0x400000, RZ, 0xb8, !PT ;  /* 0x0040000003037812 */ /* 0x000fca00078eb8ff */
[----:B------:R2:W-:Y:S02]  /*08f0*/  STS [UR8+0x8], R3 ;  /* 0x00000803ff007988 */ /* 0x0005e40008000808 */
.L_x_16:
[----:B------:R-:W-:Y:S05]  /*0900*/  BSYNC.RELIABLE B0 ;  /* 0x0000000000007941 */ /* 0x000fea0003800100 */
.L_x_13:
[----:B--2345:R-:W2:Y:S02]  /*0910*/  @!P3 LDS R3, [UR8+0x8] ;  /* 0x00000808ff03b984 */ /* 0x03cea40008000800 */
[----:B--2---:R-:W-:-:S05]  /*0920*/  @!P3 LOP3.LUT R3, R3, 0x8000, RZ, 0xb8, !PT ;  /* 0x000080000303b812 */ /* 0x004fca00078eb8ff */
[----:B------:R4:W-:Y:S02]  /*0930*/  @!P3 STS [UR8+0x8], R3 ;  /* 0x00000803ff00b988 */ /* 0x0009e40008000808 */
.L_x_17:
[----:B------:R-:W-:Y:S05]  /*0940*/  BSYNC.RECONVERGENT B1 ;  /* 0x0000000000017941 */ /* 0x000fea0003800200 */
.L_x_12:
[----:B------:R-:W-:Y:S05]  /*0950*/  WARPSYNC.ALL ;  /* 0x0000000000007948 */ /* 0x000fea0003800000 */
[----:B------:R-:W-:Y:S01]  /*0960*/  NOP ;  /* 0x0000000000007918 */ /* 0x000fe20000000000 */
[----:B------:R-:W5:Y:S02]  /*0970*/  LDC R6, c[0x0][0x39c] ;  /* 0x0000e700ff067b82 */ /* 0x000f640000000800 */
[----:B-----5:R-:W-:Y:S01]  /*0980*/  VIADD R6, R6, 0xffffffff ;  /* 0xffffffff06067836 */ /* 0x020fe20000000000 */
[----:B------:R-:W-:Y:S06]  /*0990*/  @P0 BRA `(.L_x_18) ;  /* 0x0000000000300947 */ /* 0x000fec0003800000 */
[----:B--234-:R-:W2:Y:S01]  /*09a0*/  S2R R3, SR_LANEID ;  /* 0x0000000000037919 */ /* 0x01cea20000000000 */
[----:B------:R-:W-:Y:S05]  /*09b0*/  WARPSYNC.ALL ;  /* 0x0000000000007948 */ /* 0x000fea0003800000 */
[----:B------:R-:W-:Y:S01]  /*09c0*/  NOP ;  /* 0x0000000000007918 */ /* 0x000fe20000000000 */
[----:B--2---:R-:W-:-:S05]  /*09d0*/  IMAD.SHL.U32 R3, R3, 0x4, RZ ;  /* 0x0000000403037824 */ /* 0x004fca00078e00ff */
[----:B------:R-:W2:Y:S01]  /*09e0*/  LDS R7, [R3+UR8] ;  /* 0x0000000803077984 */ /* 0x000ea20008000800 */
[----:B------:R-:W-:-:S05]  /*09f0*/  IADD3 R4, P1, PT, R3, UR10, RZ ;  /* 0x0000000a03047c10 */ /* 0x000fca000ff3e0ff */
[----:B------:R-:W-:-:S05]  /*0a00*/  IMAD.X R5, RZ, RZ, UR11, P1 ;  /* 0x0000000bff057e24 */ /* 0x000fca00088e06ff */
[----:B--2---:R5:W2:Y:S01]  /*0a10*/  ATOMG.E.EXCH.STRONG.GPU PT, RZ, [R4], R7 ;  /* 0x0000000704ff73a8 */ /* 0x004aa200041ee100 */
[----:B------:R-:W-:-:S04]  /*0a20*/  DEPBAR {5,4,3,2,1,0} ;  /* 0x0000003f0000791a */ /* 0x000fc80000000000 */
[----:B------:R-:W3:Y:S02]  /*0a30*/  CCTL.E.C.LDCU.IV.DEEP [UR10] ;  /* 0x000000000a007540 */ /* 0x000ee40009c08000 */
[----:B---3--:R5:W-:Y:S01]  /*0a40*/  UTMACCTL.IV [UR10] ;  /* 0x000000000a0079b9 */ /* 0x008be20008000000 */
[----:B------:R-:W-:Y:S01]  /*0a50*/  NOP ;  /* 0x0000000000007918 */ /* 0x000fe20000000000 */
.L_x_18:
[----:B------:R-:W-:Y:S05]  /*0a60*/  @P0 BRA `(.L_x_19) ;  /* 0x00000000000c0947 */ /* 0x000fea0003800000 */
[----:B------:R0:W-:Y:S01]  /*0a70*/  UTMACMDFLUSH ;  /* 0x00000000000079b7 */ /* 0x0001e20000000000 */
[----:B------:R-:W-:Y:S05]  /*0a80*/  @P0 BRA `(.L_x_19) ;  /* 0x0000000000040947 */ /* 0x000fea0003800000 */
[----:B------:R-:W-:-:S04]  /*0a90*/  DEPBAR.LE SB0, 0x0 ;  /* 0x000080000000791a */ /* 0x000fc80000000000 */
.L_x_19:
[----:B------:R-:W-:Y:S05]  /*0aa0*/  WARPSYNC.ALL ;  /* 0x0000000000007948 */ /* 0x000fea0003800000 */
[----:B------:R-:W-:Y:S01]  /*0ab0*/  NOP ;  /* 0x0000000000007918 */ /* 0x000fe20000000000 */
[----:B--2---:R-:W-:Y:S06]  /*0ac0*/  BAR.SYNC.DEFER_BLOCKING 0x0 ;  /* 0x0000000000007b1d */ /* 0x004fec0000010000 */
[----:B------:R-:W-:Y:S02]  /*0ad0*/  BSSY.RECONVERGENT B1, `(.L_x_20) ;  /* 0x000000b000017945 */ /* 0x000fe40003800200 */
[----:B------:R-:W-:Y:S06]  /*0ae0*/  BAR.SYNC.DEFER_BLOCKING 0x0 ;  /* 0x0000000000007b1d */ /* 0x000fec0000010000 */
[----:B------:R2:W-:Y:S01]  /*0af0*/  @!P0 STS [R13], RZ ;  /* 0x000000ff0d008388 */ /* 0x0005e20000000800 */
[----:B------:R-:W-:Y:S01]  /*0b00*/  NOP ;  /* 0x0000000000007918 */ /* 0x000fe20000000000 */
[----:B------:R-:W-:Y:S05]  /*0b10*/  @P3 BRA `(.L_x_21) ;  /* 0x0000000000183947 */ /* 0x000fea0003800000 */
[----:B---34-:R-:W3:Y:S01]  /*0b20*/  LDS R3, [UR8+0x8] ;  /* 0x00000808ff037984 */ /* 0x018ee20008000800 */
[----:B------:R-:W4:Y:S01]  /*0b30*/  LDC.64 R8, c[0x0][0x388] ;  /* 0x0000e200ff087b82 */ /* 0x000f220000000a00 */
[----:B-----5:R-:W-:Y:S02]  /*0b40*/  IMAD.MOV.U32 R4, RZ, RZ, 0x70 ;  /* 0x00000070ff047424 */ /* 0x020fe400078e00ff */
[----:B----4-:R4:W-:Y:S03]  /*0b50*/  STS.64 [UR8], R8 ;  /* 0x00000008ff007988 */ /* 0x0109e60008000a08 */
[----:B---3--:R-:W-:-:S05]  /*0b60*/  LOP3.LUT R3, R3, 0x10, R4, 0xd8, !PT ;  /* 0x0000001003037812 */ /* 0x008fca00078ed804 */
[----:B------:R4:W-:Y:S02]  /*0b70*/  STS [UR8+0x8], R3 ;  /* 0x00000803ff007988 */ /* 0x0009e40008000808 */
.L_x_21:
[----:B-----5:R-:W-:Y:S05]  /*0b80*/  BSYNC.RECONVERGENT B1 ;  /* 0x0000000000017941 */ /* 0x020fea0003800200 */
.L_x_20:
[----:B------:R-:W-:Y:S04]  /*0b90*/  BSSY.RECONVERGENT B1, `(.L_x_22) ;  /* 0x000000a000017945 */ /* 0x000fe80003800200 */
[----:B------:R-:W-:Y:S05]  /*0ba0*/  @P3 BRA `(.L_x_23) ;  /* 0x0000000000203947 */ /* 0x000fea0003800000 */
[----:B---34-:R-:W3:Y:S01]  /*0bb0*/  LDS R3, [UR8+0x34] ;  /* 0x00003408ff037984 */ /* 0x018ee20008000800 */
[----:B------:R-:W-:Y:S02]  /*0bc0*/  IMAD.MOV.U32 R8, RZ, RZ, 0x3f000000 ;  /* 0x3f000000ff087424 */ /* 0x000fe400078e00ff */
[----:B------:R-:W-:Y:S01]  /*0bd0*/  @!P3 IMAD.MOV.U32 R5, RZ, RZ, 0x7f ;  /* 0x0000007fff05b424 */ /* 0x000fe200078e00ff */
[----:B------:R-:W4:Y:S02]  /*0be0*/  @!P3 LDS R4, [UR8+0x38] ;  /* 0x00003808ff04b984 */ /* 0x000f240008000800 */
[----:B---3--:R-:W-:Y:S02]  /*0bf0*/  LOP3.LUT R3, R3, 0xff000000, R8, 0xb8, !PT ;  /* 0xff00000003037812 */ /* 0x008fe400078eb808 */
[----:B----4-:R-:W-:-:S03]  /*0c00*/  @!P3 LOP3.LUT R4, R4, 0xff, R5, 0xb8, !PT ;  /* 0x000000ff0404b812 */ /* 0x010fc600078eb805 */
[----:B------:R5:W-:Y:S04]  /*0c10*/  STS [UR8+0x34], R3 ;  /* 0x00003403ff007988 */ /* 0x000be80008000808 */
[----:B------:R5:W-:Y:S02]  /*0c20*/  @!P3 STS [UR8+0x38], R4 ;  /* 0x00003804ff00b988 */ /* 0x000be40008000808 */
.L_x_23:
[----:B------:R-:W-:Y:S05]  /*0c30*/  BSYNC.RECONVERGENT B1 ;  /* 0x0000000000017941 */ /* 0x000fea0003800200 */
.L_x_22:
[----:B------:R-:W-:Y:S04]  /*0c40*/  BSSY.RECONVERGENT B1, `(.L_x_24) ;  /* 0x0000004000017945 */ /* 0x000fe80003800200 */
[----:B------:R-:W-:Y:S05]  /*0c50*/  @P3 BRA `(.L_x_25) ;  /* 0x0000000000083947 */ /* 0x000fea0003800000 */
[----:B------:R2:W-:Y:S04]  /*0c60*/  STS [UR8+0x24], R10 ;  /* 0x0000240aff007988 */ /* 0x0005e80008000808 */
[----:B------:R2:W-:Y:S02]  /*0c70*/  STS [UR8+0x20], R6 ;  /* 0x00002006ff007988 */ /* 0x0005e40008000808 */
.L_x_25:
[----:B------:R-:W-:Y:S05]  /*0c80*/  BSYNC.RECONVERGENT B1 ;  /* 0x0000000000017941 */ /* 0x000fea0003800200 */
.L_x_24:
[----:B------:R-:W-:Y:S04]  /*0c90*/  BSSY.RECONVERGENT B1, `(.L_x_26) ;  /* 0x000000e000017945 */ /* 0x000fe80003800200 */
[----:B------:R-:W-:Y:S05]  /*0ca0*/  @P3 BRA `(.L_x_27) ;  /* 0x0000000000303947 */ /* 0x000fea0003800000 */
[----:B-----5:R-:W5:Y:S01]  /*0cb0*/  LDS R4, [UR8+0x34] ;  /* 0x00003408ff047984 */ /* 0x020f620008000800 */
[----:B--2---:R-:W2:Y:S03]  /*0cc0*/  LDC.64 R10, c[0x0][0x3b0] ;  /* 0x0000ec00ff0a7b82 */ /* 0x004ea60000000a00 */
[----:B---34-:R-:W3:Y:S01]  /*0cd0*/  LDS R3, [UR8+0x1c] ;  /* 0x00001c08ff037984 */ /* 0x018ee20008000800 */
[C---:B--2---:R-:W-:Y:S01]  /*0ce0*/  SHF.L.U64.HI R8, R10.reuse, 0x1, R11 ;  /* 0x000000010a087819 */ /* 0x044fe2000001020b */
[----:B------:R-:W-:-:S03]  /*0cf0*/  IMAD.SHL.U32 R5, R10, 0x2, RZ ;  /* 0x000000020a057824 */ /* 0x000fc600078e00ff */
[--C-:B------:R-:W-:Y:S02]  /*0d00*/  SHF.R.U32.HI R10, RZ, 0x4, R8.reuse ;  /* 0x00000004ff0a7819 */ /* 0x100fe40000011608 */
[----:B------:R-:W-:-:S05]  /*0d10*/  SHF.R.U64 R5, R5, 0x4, R8 ;  /* 0x0000000405057819 */ /* 0x000fca0000001208 */
[----:B------:R2:W-:Y:S01]  /*0d20*/  STS [UR8+0xc], R5 ;  /* 0x00000c05ff007988 */ /* 0x0005e20008000808 */
[----:B-----5:R-:W-:Y:S02]  /*0d30*/  LOP3.LUT R4, R4, 0x7, RZ, 0xb8, !PT ;  /* 0x0000000704047812 */ /* 0x020fe400078eb8ff */
[----:B---3--:R-:W-:-:S03]  /*0d40*/  LOP3.LUT R3, R3, 0xf, R10, 0xb8, !PT ;  /* 0x0000000f03037812 */ /* 0x008fc600078eb80a */
[----:B------:R2:W-:Y:S04]  /*0d50*/  STS [UR8+0x34], R4 ;  /* 0x00003404ff007988 */ /* 0x0005e80008000808 */
[----:B------:R2:W-:Y:S02]  /*0d60*/  STS [UR8+0x1c], R3 ;  /* 0x00001c03ff007988 */ /* 0x0005e40008000808 */
.L_x_27:
[----:B------:R-:W-:Y:S05]  /*0d70*/  BSYNC.RECONVERGENT B1 ;  /* 0x0000000000017941 */ /* 0x000fea0003800200 */
.L_x_26:
[----:B------:R-:W-:Y:S04]  /*0d80*/  BSSY.RECONVERGENT B2, `(.L_x_28) ;  /* 0x000001a000027945 */ /* 0x000fe80003800200 */
[----:B------:R-:W-:Y:S04]  /*0d90*/  BSSY.RELIABLE B1, `(.L_x_29) ;  /* 0x0000015000017945 */ /* 0x000fe80003800100 */
[----:B------:R-:W-:Y:S05]  /*0da0*/  @P3 BRA `(.L_x_30) ;  /* 0x0000000000203947 */ /* 0x000fea0003800000 */
[----:B--2345:R-:W2:Y:S02]  /*0db0*/  LDS R3, [UR8+0x34] ;  /* 0x00003408ff037984 */ /* 0x03cea40008000800 */
[----:B--2---:R-:W-:-:S05]  /*0dc0*/  LOP3.LUT R3, R3, 0x38, RZ, 0xb8, !PT ;  /* 0x0000003803037812 */ /* 0x004fca00078eb8ff */
[----:B------:R2:W-:Y:S01]  /*0dd0*/  STS [UR8+0x34], R3 ;  /* 0x00003403ff007988 */ /* 0x0005e20008000808 */
[----:B------:R-:W-:Y:S05]  /*0de0*/  @P3 BRA `(.L_x_31) ;  /* 0x0000000000203947 */ /* 0x000fea0003800000 */
[----:B--2---:R-:W2:Y:S01]  /*0df0*/  LDS R3, [UR8+0x8] ;  /* 0x00000808ff037984 */ /* 0x004ea20008000800 */
[----:B------:R-:W-:-:S05]  /*0e00*/  IMAD.MOV.U32 R4, RZ, RZ, 0x780 ;  /* 0x00000780ff047424 */ /* 0x000fca00078e00ff */
[----:B--2---:R-:W-:-:S05]  /*0e10*/  LOP3.LUT R3, R3, 0x500, R4, 0xd8, !PT ;  /* 0x0000050003037812 */ /* 0x004fca00078ed804 */
[----:B------:R2:W-:Y:S02]  /*0e20*/  STS [UR8+0x8], R3 ;  /* 0x00000803ff007988 */ /* 0x0005e40008000808 */
.L_x_30:
[----:B------:R-:W-:Y:S05]  /*0e30*/  @P3 BRA `(.L_x_32) ;  /* 0x0000000000283947 */ /* 0x000fea0003800000 */
[----:B--2345:R-:W2:Y:S02]  /*0e40*/  LDS R3, [UR8+0x8] ;  /* 0x00000808ff037984 */ /* 0x03cea40008000800 */
[----:B--2---:R-:W-:-:S05]  /*0e50*/  LOP3.LUT R3, R3, 0x1800, RZ, 0xb8, !PT ;  /* 0x0000180003037812 */ /* 0x004fca00078eb8ff */
[----:B------:R3:W-:Y:S02]  /*0e60*/  STS [UR8+0x8], R3 ;  /* 0x00000803ff007988 */ /* 0x0007e40008000808 */
.L_x_31:
[----:B------:R-:W-:Y:S05]  /*0e70*/  @P3 BREAK.RELIABLE B1 ;  /* 0x0000000000013942 */ /* 0x000fea0003800100 */
[----:B------:R-:W-:Y:S05]  /*0e80*/  @P3 BRA `(.L_x_33) ;  /* 0x0000000000243947 */ /* 0x000fea0003800000 */
[----:B--23--:R-:W2:Y:S01]  /*0e90*/  LDS R3, [UR8+0x8] ;  /* 0x00000808ff037984 */ /* 0x00cea20008000800 */
[----:B------:R-:W-:-:S05]  /*0ea0*/  IMAD.MOV.U32 R4, RZ, RZ, 0x6000 ;  /* 0x00006000ff047424 */ /* 0x000fca00078e00ff */
[----:B--2---:R-:W-:-:S04]  /*0eb0*/  LOP3.LUT R3, R3, 0x6000, R4, 0xd8, !PT ;  /* 0x0000600003037812 */ /* 0x004fc800078ed804 */
[----:B------:R-:W-:-:S05]  /*0ec0*/  LOP3.LUT R3, R3, 0x400000, RZ, 0xb8, !PT ;  /* 0x0040000003037812 */ /* 0x000fca00078eb8ff */
[----:B------:R2:W-:Y:S02]  /*0ed0*/  STS [UR8+0x8], R3 ;  /* 0x00000803ff007988 */ /* 0x0005e40008000808 */
.L_x_32:
[----:B------:R-:W-:Y:S05]  /*0ee0*/  BSYNC.RELIABLE B1 ;  /* 0x0000000000017941 */ /* 0x000fea0003800100 */
.L_x_29:
[----:B--2345:R-:W2:Y:S02]  /*0ef0*/  @!P3 LDS R3, [UR8+0x8] ;  /* 0x00000808ff03b984 */ /* 0x03cea40008000800 */
[----:B--2---:R-:W-:-:S05]  /*0f00*/  @!P3 LOP3.LUT R3, R3, 0x8000, RZ, 0xb8, !PT ;  /* 0x000080000303b812 */ /* 0x004fca00078eb8ff */
[----:B------:R4:W-:Y:S02]  /*0f10*/  @!P3 STS [UR8+0x8], R3 ;  /* 0x00000803ff00b988 */ /* 0x0009e40008000808 */
.L_x_33:
[----:B------:R-:W-:Y:S05]  /*0f20*/  BSYNC.RECONVERGENT B2 ;  /* 0x0000000000027941 */ /* 0x000fea0003800200 */
.L_x_28:
[----:B------:R-:W-:Y:S05]  /*0f30*/  WARPSYNC.ALL ;  /* 0x0000000000007948 */ /* 0x000fea0003800000 */
[----:B------:R-:W-:Y:S01]  /*0f40*/  NOP ;  /* 0x0000000000007918 */ /* 0x000fe20000000000 */
[----:B------:R-:W-:-:S04]  /*0f50*/  UIADD3 UR5, UPT, UPT, UR4, 0x80, URZ ;  /* 0x0000008004057890 */ /* 0x000fc8000fffe0ff */
[----:B------:R-:W-:-:S04]  /*0f60*/  UIADD3 UR32, UP0, UPT, UR5, UR14, URZ ;  /* 0x0000000e05207290 */ /* 0x000fc8000ff1e0ff */
[----:B------:R-:W-:Y:S01]  /*0f70*/  ULEA.HI.X.SX32 UR33, UR5, UR15, 0x1, UP0 ;  /* 0x0000000f05217291 */ /* 0x000fe200080f0eff */
[----:B------:R-:W-:Y:S11]  /*0f80*/  @P0 BRA `(.L_x_34) ;  /* 0x0000000000300947 */ /* 0x000ff60003800000 */
        /* <DEDUP_REMOVED lines=12> */
.L_x_34:
[----:B------:R-:W-:Y:S05]  /*1050*/  @P0 BRA `(.L_x_35) ;  /* 0x00000000000c0947 */ /* 0x000fea0003800000 */
[----:B------:R0:W-:Y:S01]  /*1060*/  UTMACMDFLUSH ;  /* 0x00000000000079b7 */ /* 0x0001e20000000000 */
[----:B------:R-:W-:Y:S05]  /*1070*/  @P0 BRA `(.L_x_35) ;  /* 0x0000000000040947 */ /* 0x000fea0003800000 */
[----:B------:R-:W-:-:S04]  /*1080*/  DEPBAR.LE SB0, 0x0 ;  /* 0x000080000000791a */ /* 0x000fc80000000000 */
.L_x_35:
        /* <DEDUP_REMOVED lines=8> */
[----:B---345:R-:W3:Y:S01]  /*1110*/  LDS R3, [UR8+0x8] ;  /* 0x00000808ff037984 */ /* 0x038ee20008000800 */
[----:B------:R-:W4:Y:S01]  /*1120*/  LDC.64 R8, c[0x0][0x390] ;  /* 0x0000e400ff087b82 */ /* 0x000f220000000a00 */
[----:B------:R-:W-:Y:S02]  /*1130*/  IMAD.MOV.U32 R4, RZ, RZ, 0x70 ;  /* 0x00000070ff047424 */ /* 0x000fe400078e00ff */
[----:B----4-:R4:W-:Y:S03]  /*1140*/  STS.64 [UR8], R8 ;  /* 0x00000008ff007988 */ /* 0x0109e60008000a08 */
[----:B---3--:R-:W-:-:S05]  /*1150*/  LOP3.LUT R3, R3, 0x10, R4, 0xd8, !PT ;  /* 0x0000001003037812 */ /* 0x008fca00078ed804 */
[----:B------:R4:W-:Y:S02]  /*1160*/  STS [UR8+0x8], R3 ;  /* 0x00000803ff007988 */ /* 0x0009e40008000808 */
.L_x_37:
[----:B-----5:R-:W-:Y:S05]  /*1170*/  BSYNC.RECONVERGENT B2 ;  /* 0x0000000000027941 */ /* 0x020fea0003800200 */
.L_x_36:
[----:B------:R-:W-:Y:S04]  /*1180*/  BSSY.RECONVERGENT B3, `(.L_x_38) ;  /* 0x0000011000037945 */ /* 0x000fe80003800200 */
[----:B------:R-:W-:Y:S04]  /*1190*/  BSSY.RELIABLE B2, `(.L_x_39) ;  /* 0x000000e000027945 */ /* 0x000fe80003800100 */
[----:B------:R-:W-:Y:S05]  /*11a0*/  @P3 BRA `(.L_x_40) ;  /* 0x0000000000243947 */ /* 0x000fea0003800000 */
[----:B---34-:R-:W3:Y:S01]  /*11b0*/  LDS R3, [UR8+0x34] ;  /* 0x00003408ff037984 */ /* 0x018ee20008000800 */
[----:B------:R-:W-:-:S05]  /*11c0*/  IMAD.MOV.U32 R4, RZ, RZ, 0x3f000000 ;  /* 0x3f000000ff047424 */ /* 0x000fca00078e00ff */
[----:B---3--:R-:W-:-:S05]  /*11d0*/  LOP3.LUT R3, R3, 0xff000000, R4, 0xb8, !PT ;  /* 0xff00000003037812 */ /* 0x008fca00078eb804 */
[----:B------:R3:W-:Y:S01]  /*11e0*/  STS [UR8+0x34], R3 ;  /* 0x00003403ff007988 */ /* 0x0007e20008000808 */
[----:B------:R-:W-:Y:S05]  /*11f0*/  @P3 BRA `(.L_x_41) ;  /* 0x00000000001c3947 */ /* 0x000fea0003800000 */
[----:B---3--:R-:W3:Y:S01]  /*1200*/  LDS R3, [UR8+0x38] ;  /* 0x00003808ff037984 */ /* 0x008ee20008000800 */
[----:B------:R-:W-:-:S05]  /*1210*/  IMAD.MOV.U32 R4, RZ, RZ, 0x7f ;  /* 0x0000007fff047424 */ /* 0x000fca00078e00ff */
[----:B---3--:R-:W-:-:S05]  /*1220*/  LOP3.LUT R3, R3, 0xff, R4, 0xb8, !PT ;  /* 0x000000ff03037812 */ /* 0x008fca00078eb804 */
[----:B------:R5:W-:Y:S02]  /*1230*/  STS [UR8+0x38], R3 ;  /* 0x00003803ff007988 */ /* 0x000be40008000808 */
.L_x_40:
[----:B------:R-:W-:Y:S05]  /*1240*/  @P3 BREAK.RELIABLE B2 ;  /* 0x0000000000023942 */ /* 0x000fea0003800100 */
[----:B------:R-:W-:Y:S05]  /*1250*/  @P3 BRA `(.L_x_42) ;  /* 0x00000000000c3947 */ /* 0x000fea0003800000 */
[----:B------:R2:W-:Y:S02]  /*1260*/  STS [UR8+0x20], R6 ;  /* 0x00002006ff007988 */ /* 0x0005e40008000808 */
.L_x_41:
[----:B------:R-:W-:Y:S05]  /*1270*/  BSYNC.RELIABLE B2 ;  /* 0x0000000000027941 */ /* 0x000fea0003800100 */
.L_x_39:
[----:B------:R2:W-:Y:S02]  /*1280*/  @!P3 STS [UR8+0x24], R2 ;  /* 0x00002402ff00b988 */ /* 0x0005e40008000808 */
.L_x_42:
[----:B------:R-:W-:Y:S05]  /*1290*/  BSYNC.RECONVERGENT B3 ;  /* 0x0000000000037941 */ /* 0x000fea0003800200 */
.L_x_38:
[----:B------:R-:W-:Y:S05]  /*12a0*/  WARPSYNC.ALL ;  /* 0x0000000000007948 */ /* 0x000fea0003800000 */
[----:B------:R-:W-:Y:S01]  /*12b0*/  NOP ;  /* 0x0000000000007918 */ /* 0x000fe20000000000 */
[----:B------:R-:W-:Y:S04]  /*12c0*/  BSSY.RECONVERGENT B3, `(.L_x_43) ;  /* 0x000000e000037945 */ /* 0x000fe80003800200 */
[----:B------:R-:W-:Y:S05]  /*12d0*/  @P3 BRA `(.L_x_44) ;  /* 0x0000000000303947 */ /* 0x000fea0003800000 */
[----:B---345:R-:W3:Y:S01]  /*12e0*/  LDS R3, [UR8+0x34] ;  /* 0x00003408ff037984 */ /* 0x038ee20008000800 */
[----:B------:R-:W4:Y:S03]  /*12f0*/  LDC.64 R4, c[0x0][0x3b8] ;  /* 0x0000ee00ff047b82 */ /* 0x000f260000000a00 */
[----:B--2---:R-:W2:Y:S01]  /*1300*/  LDS R2, [UR8+0x1c] ;  /* 0x00001c08ff027984 */ /* 0x004ea20008000800 */
[C---:B----4-:R-:W-:Y:S01]  /*1310*/  SHF.L.U64.HI R5, R4.reuse, 0x1, R5 ;  /* 0x0000000104057819 */ /* 0x050fe20000010205 */
[----:B------:R-:W-:-:S03]  /*1320*/  IMAD.SHL.U32 R4, R4, 0x2, RZ ;  /* 0x0000000204047824 */ /* 0x000fc600078e00ff */
[--C-:B------:R-:W-:Y:S02]  /*1330*/  SHF.R.U32.HI R7, RZ, 0x4, R5.reuse ;  /* 0x00000004ff077819 */ /* 0x100fe40000011605 */
[----:B------:R-:W-:-:S05]  /*1340*/  SHF.R.U64 R4, R4, 0x4, R5 ;  /* 0x0000000404047819 */ /* 0x000fca0000001205 */
[----:B------:R4:W-:Y:S01]  /*1350*/  STS [UR8+0xc], R4 ;  /* 0x00000c04ff007988 */ /* 0x0009e20008000808 */
[----:B---3--:R-:W-:Y:S02]  /*1360*/  LOP3.LUT R3, R3, 0x7, RZ, 0xb8, !PT ;  /* 0x0000000703037812 */ /* 0x008fe400078eb8ff */
[----:B--2---:R-:W-:-:S03]  /*1370*/  LOP3.LUT R2, R2, 0xf, R7, 0xb8, !PT ;  /* 0x0000000f02027812 */ /* 0x004fc600078eb807 */
[----:B------:R4:W-:Y:S04]  /*1380*/  STS [UR8+0x34], R3 ;  /* 0x00003403ff007988 */ /* 0x0009e80008000808 */
[----:B------:R4:W-:Y:S02]  /*1390*/  STS [UR8+0x1c], R2 ;  /* 0x00001c02ff007988 */ /* 0x0009e40008000808 */
.L_x_44:
[----:B------:R-:W-:Y:S05]  /*13a0*/  BSYNC.RECONVERGENT B3 ;  /* 0x0000000000037941 */ /* 0x000fea0003800200 */
.L_x_43:
[----:B------:R-:W-:Y:S04]  /*13b0*/  BSSY.RECONVERGENT B4, `(.L_x_45) ;  /* 0x000001a000047945 */ /* 0x000fe80003800200 */
[----:B------:R-:W-:Y:S04]  /*13c0*/  BSSY.RELIABLE B3, `(.L_x_46) ;  /* 0x0000015000037945 */ /* 0x000fe80003800100 */
[----:B------:R-:W-:Y:S05]  /*13d0*/  @P3 BRA `(.L_x_47) ;  /* 0x0000000000203947 */ /* 0x000fea0003800000 */
[----:B--2-4-:R-:W2:Y:S02]  /*13e0*/  LDS R2, [UR8+0x34] ;  /* 0x00003408ff027984 */ /* 0x014ea40008000800 */
[----:B--2---:R-:W-:-:S05]  /*13f0*/  LOP3.LUT R2, R2, 0x38, RZ, 0xb8, !PT ;  /* 0x0000003802027812 */ /* 0x004fca00078eb8ff */
[----:B------:R2:W-:Y:S01]  /*1400*/  STS [UR8+0x34], R2 ;  /* 0x00003402ff007988 */ /* 0x0005e20008000808 */
[----:B------:R-:W-:Y:S05]  /*1410*/  @P3 BRA `(.L_x_48) ;  /* 0x0000000000203947 */ /* 0x000fea0003800000 */
[----:B--2---:R-:W2:Y:S01]  /*1420*/  LDS R2, [UR8+0x8] ;  /* 0x00000808ff027984 */ /* 0x004ea20008000800 */
[----:B---3-5:R-:W-:-:S05]  /*1430*/  IMAD.MOV.U32 R3, RZ, RZ, 0x780 ;  /* 0x00000780ff037424 */ /* 0x028fca00078e00ff */
[----:B--2---:R-:W-:-:S05]  /*1440*/  LOP3.LUT R2, R2, 0x500, R3, 0xd8, !PT ;  /* 0x0000050002027812 */ /* 0x004fca00078ed803 */
[----:B------:R2:W-:Y:S02]  /*1450*/  STS [UR8+0x8], R2 ;  /* 0x00000802ff007988 */ /* 0x0005e40008000808 */
.L_x_47:
[----:B------:R-:W-:Y:S05]  /*1460*/  @P3 BRA `(.L_x_49) ;  /* 0x0000000000283947 */ /* 0x000fea0003800000 */
[----:B--2-4-:R-:W2:Y:S02]  /*1470*/  LDS R2, [UR8+0x8] ;  /* 0x00000808ff027984 */ /* 0x014ea40008000800 */
[----:B--2---:R-:W-:-:S05]  /*1480*/  LOP3.LUT R2, R2, 0x1800, RZ, 0xb8, !PT ;  /* 0x0000180002027812 */ /* 0x004fca00078eb8ff */
[----:B------:R4:W-:Y:S02]  /*1490*/  STS [UR8+0x8], R2 ;  /* 0x00000802ff007988 */ /* 0x0009e40008000808 */
.L_x_48:
[----:B------:R-:W-:Y:S05]  /*14a0*/  @P3 BREAK.RELIABLE B3 ;  /* 0x0000000000033942 */ /* 0x000fea0003800100 */
[----:B------:R-:W-:Y:S05]  /*14b0*/  @P3 BRA `(.L_x_50) ;  /* 0x0000000000243947 */ /* 0x000fea0003800000 */
[----:B--2-4-:R-:W2:Y:S01]  /*14c0*/  LDS R2, [UR8+0x8] ;  /* 0x00000808ff027984 */ /* 0x014ea20008000800 */
[----:B---3-5:R-:W-:-:S05]  /*14d0*/  IMAD.MOV.U32 R3, RZ, RZ, 0x6000 ;  /* 0x00006000ff037424 */ /* 0x028fca00078e00ff */
[----:B--2---:R-:W-:-:S04]  /*14e0*/  LOP3.LUT R2, R2, 0x6000, R3, 0xd8, !PT ;  /* 0x0000600002027812 */ /* 0x004fc800078ed803 */
[----:B------:R-:W-:-:S05]  /*14f0*/  LOP3.LUT R2, R2, 0x400000, RZ, 0xb8, !PT ;  /* 0x0040000002027812 */ /* 0x000fca00078eb8ff */
[----:B------:R2:W-:Y:S02]  /*1500*/  STS [UR8+0x8], R2 ;  /* 0x00000802ff007988 */ /* 0x0005e40008000808 */
.L_x_49:
[----:B------:R-:W-:Y:S05]  /*1510*/  BSYNC.RELIABLE B3 ;  /* 0x0000000000037941 */ /* 0x000fea0003800100 */
.L_x_46:
[----:B--2-4-:R-:W2:Y:S02]  /*1520*/  @!P3 LDS R2, [UR8+0x8] ;  /* 0x00000808ff02b984 */ /* 0x014ea40008000800 */
[----:B--2---:R-:W-:-:S05]  /*1530*/  @!P3 LOP3.LUT R2, R2, 0x8000, RZ, 0xb8, !PT ;  /* 0x000080000202b812 */ /* 0x004fca00078eb8ff */
[----:B------:R2:W-:Y:S02]  /*1540*/  @!P3 STS [UR8+0x8], R2 ;  /* 0x00000802ff00b988 */ /* 0x0005e40008000808 */
.L_x_50:
[----:B------:R-:W-:Y:S05]  /*1550*/  BSYNC.RECONVERGENT B4 ;  /* 0x0000000000047941 */ /* 0x000fea0003800200 */
.L_x_45:
[----:B------:R-:W-:Y:S05]  /*1560*/  WARPSYNC.ALL ;  /* 0x0000000000007948 */ /* 0x000fea0003800000 */
[----:B------:R-:W-:Y:S01]  /*1570*/  NOP ;  /* 0x0000000000007918 */ /* 0x000fe20000000000 */
[----:B------:R-:W-:-:S04]  /*1580*/  UIADD3 UR4, UPT, UPT, UR4, 0x100, URZ ;  /* 0x0000010004047890 */ /* 0x000fc8000fffe0ff */
[----:B------:R-:W-:-:S04]  /*1590*/  UIADD3 UR14, UP0, UPT, UR4, UR14, URZ ;  /* 0x0000000e040e7290 */ /* 0x000fc8000ff1e0ff */
[----:B------:R-:W-:Y:S01]  /*15a0*/  ULEA.HI.X.SX32 UR15, UR4, UR15, 0x1, UP0 ;  /* 0x0000000f040f7291 */ /* 0x000fe200080f0eff */
[----:B------:R-:W-:Y:S11]  /*15b0*/  @P0 BRA `(.L_x_51) ;  /* 0x0000000000300947 */ /* 0x000ff60003800000 */
[----:B--2-4-:R-:W2:Y:S01]  /*15c0*/  S2R R2, SR_LANEID ;  /* 0x0000000000027919 */ /* 0x014ea20000000000 */
[----:B------:R-:W-:Y:S05]  /*15d0*/  WARPSYNC.ALL ;  /* 0x0000000000007948 */ /* 0x000fea0003800000 */
[----:B------:R-:W-:Y:S01]  /*15e0*/  NOP ;  /* 0x0000000000007918 */ /* 0x000fe20000000000 */
[----:B--2---:R-:W-:-:S05]  /*15f0*/  IMAD.SHL.U32 R4, R2, 0x4, RZ ;  /* 0x0000000402047824 */ /* 0x004fca00078e00ff */
[----:B------:R-:W2:Y:S01]  /*1600*/  LDS R5, [R4+UR8] ;  /* 0x0000000804057984 */ /* 0x000ea20008000800 */
[----:B------:R-:W-:-:S05]  /*1610*/  IADD3 R2, P1, PT, R4, UR14, RZ ;  /* 0x0000000e04027c10 */ /* 0x000fca000ff3e0ff */
[----:B---3-5:R-:W-:-:S05]  /*1620*/  IMAD.X R3, RZ, RZ, UR15, P1 ;  /* 0x0000000fff037e24 */ /* 0x028fca00088e06ff */
[----:B--2---:R2:W3:Y:S01]  /*1630*/  ATOMG.E.EXCH.STRONG.GPU PT, RZ, [R2], R5 ;  /* 0x0000000502ff73a8 */ /* 0x0044e200041ee100 */
[----:B------:R-:W-:-:S04]  /*1640*/  DEPBAR {5,4,3,2,1,0} ;  /* 0x0000003f0000791a */ /* 0x000fc80000000000 */
[----:B------:R-:W4:Y:S02]  /*1650*/  CCTL.E.C.LDCU.IV.DEEP [UR14] ;  /* 0x000000000e007540 */ /* 0x000f240009c08000 */
[----:B----4-:R2:W-:Y:S01]  /*1660*/  UTMACCTL.IV [UR14] ;  /* 0x000000000e0079b9 */ /* 0x0105e20008000000 */
[----:B------:R-:W-:Y:S01]  /*1670*/  NOP ;  /* 0x0000000000007918 */ /* 0x000fe20000000000 */
.L_x_51:
[----:B------:R-:W-:Y:S05]  /*1680*/  @P0 BRA `(.L_x_52) ;  /* 0x00000000000c0947 */ /* 0x000fea0003800000 */
[----:B------:R0:W-:Y:S01]  /*1690*/  UTMACMDFLUSH ;  /* 0x00000000000079b7 */ /* 0x0001e20000000000 */
[----:B------:R-:W-:Y:S05]  /*16a0*/  @P0 BRA `(.L_x_52) ;  /* 0x0000000000040947 */ /* 0x000fea0003800000 */
[----:B------:R-:W-:-:S04]  /*16b0*/  DEPBAR.LE SB0, 0x0 ;  /* 0x000080000000791a */ /* 0x000fc80000000000 */
.L_x_52:
[----:B------:R-:W-:Y:S05]  /*16c0*/  WARPSYNC.ALL ;  /* 0x0000000000007948 */ /* 0x000fea0003800000 */
[----:B------:R-:W-:Y:S01]  /*16d0*/  NOP ;  /* 0x0000000000007918 */ /* 0x000fe20000000000 */
[----:B---3--:R-:W-:Y:S01]  /*16e0*/  BAR.SYNC.DEFER_BLOCKING 0x0 ;  /* 0x0000000000007b1d */ /* 0x008fe20000010000 */
[----:B--2-4-:R-:W-:Y:S01]  /*16f0*/  SHF.R.U32.HI R2, RZ, 0x5, R0 ;  /* 0x00000005ff027819 */ /* 0x014fe20000011600 */
[----:B------:R-:W-:Y:S01]  /*1700*/  UIADD3 UR7, UPT, UPT, UR8, 0x18010, URZ ;  /* 0x0001801008077890 */ /* 0x000fe2000fffe0ff */
[----:B------:R-:W-:Y:S01]  /*1710*/  ISETP.GE.AND P0, PT, R12, 0x1, PT ;  /* 0x000000010c00780c */ /* 0x000fe20003f06270 */
[----:B------:R-:W-:Y:S01]  /*1720*/  USHF.L.U32 UR23, UR13, 0x7, URZ ;  /* 0x000000070d177899 */ /* 0x000fe200080006ff */
[----:B------:R-:W-:Y:S01]  /*1730*/  R2UR UR9, R2 ;  /* 0x00000000020972ca */ /* 0x000fe200000e0000 */
[----:B------:R-:W-:Y:S01]  /*1740*/  VOTEU.ALL UP0, P3 ;  /* 0x0000000000ff7886 */ /* 0x000fe20001800000 */
[----:B------:R-:W-:Y:S01]  /*1750*/  UMOV UR4, 0x1 ;  /* 0x0000000100047882 */ /* 0x000fe20000000000 */
[----:B------:R-:W-:Y:S01]  /*1760*/  VOTEU.ALL UP1, P3 ;  /* 0x0000000000ff7886 */ /* 0x000fe20001820000 */
[----:B------:R-:W-:Y:S01]  /*1770*/  USHF.L.U32 UR6, UR16, 0x6, URZ ;  /* 0x0000000610067899 */ /* 0x000fe200080006ff */
[----:B------:R-:W-:Y:S01]  /*1780*/  BSSY.RECONVERGENT B4, `(.L_x_53) ;  /* 0x0000018000047945 */ /* 0x000fe20003800200 */
[----:B------:R-:W-:-:S04]  /*1790*/  @!UP0 UIADD3 UR18, UPT, UPT, -UR4, 0x100000, URZ ;  /* 0x0010000004128890 */ /* 0x000fc8000fffe1ff */
[----:B------:R-:W-:Y:S02]  /*17a0*/  @!UP0 USHF.L.U32 UR19, UR18, 0xb, URZ ;  /* 0x0000000b12138899 */ /* 0x000fe400080006ff */
[----:B------:R-:W-:Y:S02]  /*17b0*/  @!UP0 USHF.L.U32 UR18, UR18, 0x1, URZ ;  /* 0x0000000112128899 */ /* 0x000fe400080006ff */
[----:B------:R-:W-:-:S04]  /*17c0*/  @!UP0 UIADD3 UR4, UPT, UPT, -UR4, 0x100000, URZ ;  /* 0x0010000004048890 */ /* 0x000fc8000fffe1ff */
[----:B------:R-:W-:Y:S02]  /*17d0*/  @!UP0 USHF.L.U32 UR5, UR4, 0xb, URZ ;  /* 0x0000000b04058899 */ /* 0x000fe400080006ff */
[----:B------:R-:W-:Y:S01]  /*17e0*/  @!UP0 USHF.L.U32 UR4, UR4, 0x1, URZ ;  /* 0x0000000104048899 */ /* 0x000fe200080006ff */
[----:B------:R-:W-:Y:S01]  /*17f0*/  VOTEU.ALL UP0, P3 ;  /* 0x0000000000ff7886 */ /* 0x000fe20001800000 */
[----:B------:R-:W2:Y:S04]  /*1800*/  FENCE.VIEW.ASYNC.S ;  /* 0x00000000000073c6 */ /* 0x000ea80000000000 */
[----:B--2---:R2:W3:Y:S06]  /*1810*/  @!UP0 SYNCS.EXCH.64 URZ, [UR8+0x18000], UR18 ;  /* 0x0180001208ff85b2 */ /* 0x0044ec0008000100 */
[----:B------:R2:W3:Y:S02]  /*1820*/  @!UP1 SYNCS.EXCH.64 URZ, [UR8+0x18010], UR4 ;  /* 0x0180100408ff95b2 */ /* 0x0004e40008000100 */
[----:B---3--:R-:W-:Y:S06]  /*1830*/  BAR.SYNC.DEFER_BLOCKING 0x0 ;  /* 0x0000000000007b1d */ /* 0x008fec0000010000 */
[----:B------:R-:W-:Y:S05]  /*1840*/  @P3 BRA `(.L_x_54) ;  /* 0x00000000002c3947 */ /* 0x000fea0003800000 */
[----:B--2---:R-:W-:Y:S02]  /*1850*/  UMOV UR4, 0x1 ;  /* 0x0000000100047882 */ /* 0x004fe40000000000 */
[----:B------:R-:W-:-:S04]  /*1860*/  UIADD3 UR18, UPT, UPT, -UR4, 0x100000, URZ ;  /* 0x0010000004127890 */ /* 0x000fc8000fffe1ff */
[----:B------:R-:W-:Y:S02]  /*1870*/  USHF.L.U32 UR19, UR18, 0xb, URZ ;  /* 0x0000000b12137899 */ /* 0x000fe400080006ff */
[----:B------:R-:W-:Y:S02]  /*1880*/  USHF.L.U32 UR18, UR18, 0x1, URZ ;  /* 0x0000000112127899 */ /* 0x000fe400080006ff */
[----:B------:R-:W-:-:S04]  /*1890*/  UIADD3 UR4, UPT, UPT, -UR4, 0x100000, URZ ;  /* 0x0010000004047890 */ /* 0x000fc8000fffe1ff */
[----:B------:R-:W-:Y:S02]  /*18a0*/  USHF.L.U32 UR5, UR4, 0xb, URZ ;  /* 0x0000000b04057899 */ /* 0x000fe400080006ff */
[----:B------:R-:W-:Y:S01]  /*18b0*/  USHF.L.U32 UR4, UR4, 0x1, URZ ;  /* 0x0000000104047899 */ /* 0x000fe200080006ff */
[----:B------:R-:W2:Y:S03]  /*18c0*/  FENCE.VIEW.ASYNC.S ;  /* 0x00000000000073c6 */ /* 0x000ea60000000000 */
[----:B--2---:R3:W4:Y:S08]  /*18d0*/  SYNCS.EXCH.64 URZ, [UR8+0x18008], UR18 ;  /* 0x0180081208ff75b2 */ /* 0x0047300008000100 */
[----:B------:R3:W2:Y:S02]  /*18e0*/  SYNCS.EXCH.64 URZ, [UR8+0x18018], UR4 ;  /* 0x0180180408ff75b2 */ /* 0x0006a40008000100 */
[----:B---3--:R-:W-:Y:S01]  /*18f0*/  NOP ;  /* 0x0000000000007918 */ /* 0x008fe20000000000 */
.L_x_54:
[----:B--2---:R-:W-:Y:S05]  /*1900*/  BSYNC.RECONVERGENT B4 ;  /* 0x0000000000047941 */ /* 0x004fea0003800200 */
.L_x_53:
[----:B------:R-:W-:Y:S05]  /*1910*/  @!P0 BRA `(.L_x_55) ;  /* 0x0000000c00408947 */ /* 0x000fea0003800000 */
[----:B----4-:R-:W-:Y:S01]  /*1920*/  BAR.SYNC.DEFER_BLOCKING 0x0 ;  /* 0x0000000000007b1d */ /* 0x010fe20000010000 */
[----:B------:R-:W-:Y:S01]  /*1930*/  @!P3 IMAD.MOV.U32 R2, RZ, RZ, 0xc000 ;  /* 0x0000c000ff02b424 */ /* 0x000fe200078e00ff */
[----:B------:R-:W-:Y:S01]  /*1940*/  ELECT P1, URZ, PT ;  /* 0x0000000000ff782f */ /* 0x000fe20003820000 */
[----:B------:R-:W-:-:S03]  /*1950*/  ULOP3.LUT UR4, UR9, 0x1, URZ, 0xc0, !UPT ;  /* 0x0000000109047892 */ /* 0x000fc6000f8ec0ff */
[C---:B------:R-:W-:Y:S02]  /*1960*/  ISETP.LT.U32.AND P1, PT, R68.reuse, 0x40, P1 ;  /* 0x000000404400780c */ /* 0x040fe40000f21070 */
[----:B------:R-:W-:Y:S01]  /*1970*/  ELECT P0, URZ, PT ;  /* 0x0000000000ff782f */ /* 0x000fe20003800000 */
[----:B------:R-:W-:Y:S02]  /*1980*/  ULEA UR20, UR4, UR8, 0xe ;  /* 0x0000000804147291 */ /* 0x000fe4000f8e70ff */
[----:B------:R-:W-:Y:S01]  /*1990*/  USHF.L.U32 UR22, UR4, 0x6, URZ ;  /* 0x0000000604167899 */ /* 0x000fe200080006ff */
[----:B------:R-:W-:Y:S01]  /*19a0*/  ISETP.LT.U32.AND P0, PT, R68, 0x20, P0 ;  /* 0x000000204400780c */ /* 0x000fe20000701070 */
[----:B------:R-:W-:Y:S01]  /*19b0*/  UIADD3 UR16, UPT, UPT, UR8, 0x10000, URZ ;  /* 0x0001000008107890 */ /* 0x000fe2000fffe0ff */
[----:B------:R-:W-:-:S05]  /*19c0*/  UMOV UR18, UR6 ;  /* 0x0000000600127c82 */ /* 0x000fca0008000000 */
[----:B------:R-:W-:Y:S01]  /*19d0*/  VOTEU.ANY UP0, P1 ;  /* 0x0000000000ff7886 */ /* 0x000fe20000800100 */
[----:B------:R2:W-:Y:S01]  /*19e0*/  @!P3 SYNCS.ARRIVE.TRANS64 RZ, [UR8+0x18000], R2 ;  /* 0x01800002ffffb9a7 */ /* 0x0005e20008000008 */
[----:B------:R3:W-:Y:S06]  /*19f0*/  MEMBAR.ALL.CTA ;  /* 0x0000000000007992 */ /* 0x0007ec0000008000 */
[----:B---3--:R-:W3:Y:S01]  /*1a00*/  FENCE.VIEW.ASYNC.S ;  /* 0x00000000000073c6 */ /* 0x008ee20000000000 */
[----:B------:R-:W-:Y:S01]  /*1a10*/  @UP0 UIADD3 UR21, UPT, UPT, UR8, 0x18000, URZ ;  /* 0x0001800008150890 */ /* 0x000fe2000fffe0ff */
[----:B---3--:R-:W-:Y:S01]  /*1a20*/  VOTEU.ANY UP0, P1 ;  /* 0x0000000000ff7886 */ /* 0x008fe20000800100 */
[----:B------:R-:W-:Y:S01]  /*1a30*/  VOTEU.ANY UP1, P0 ;  /* 0x0000000000ff7886 */ /* 0x000fe20000020100 */
[----:B------:R-:W-:-:S04]  /*1a40*/  VOTEU.ANY UP2, P0 ;  /* 0x0000000000ff7886 */ /* 0x000fc80000040100 */
[----:B------:R-:W-:Y:S01]  /*1a50*/  @UP1 UIADD3 UR17, UPT, UPT, UR8, 0x18000, URZ ;  /* 0x0001800008111890 */ /* 0x000fe2000fffe0ff */
[----:B------:R-:W-:Y:S01]  /*1a60*/  @UP1 UMOV UR19, URZ ;  /* 0x000000ff00131c82 */ /* 0x000fe20008000000 */
[----:B------:R-:W-:Y:S06]  /*1a70*/  BAR.SYNC.DEFER_BLOCKING 0x0 ;  /* 0x0000000000007b1d */ /* 0x000fec0000010000 */
[----:B------:R2:W-:Y:S01]  /*1a80*/  @UP0 UTMALDG.2D [UR20], [UR10] ;  /* 0x000000140a0005b4 */ /* 0x0005e20008008000 */
[----:B------:R-:W-:Y:S01]  /*1a90*/  UISETP.NE.U32.AND UP0, UPT, UR9, URZ, UPT ;  /* 0x000000ff0900728c */ /* 0x000fe2000bf05070 */
[----:B------:R-:W-:Y:S06]  /*1aa0*/  BAR.SYNC.DEFER_BLOCKING 0x0 ;  /* 0x0000000000007b1d */ /* 0x000fec0000010000 */
[----:B------:R2:W-:Y:S02]  /*1ab0*/  @UP2 UTMALDG.2D [UR16], [UR32] ;  /* 0x00000010200025b4 */ /* 0x0005e40008008000 */
[----:B------:R-:W-:Y:S06]  /*1ac0*/  BAR.SYNC.DEFER_BLOCKING 0x0 ;  /* 0x0000000000007b1d */ /* 0x000fec0000010000 */
[----:B------:R-:W3:Y:S02]  /*1ad0*/  SYNCS.PHASECHK.TRANS64.TRYWAIT P0, [UR8+0x18000], RZ ;  /* 0x018000ffff0075a7 */ /* 0x000ee40008001108 */
[----:B--23--:R-:W-:Y:S05]  /*1ae0*/  @!P0 BRA `(.L_x_56) ;  /* 0x0000001000c08947 */ /* 0x00cfea0003800000 */
.L_x_70:
[----:B------:R-:W-:Y:S05]  /*1af0*/  BRA.U UP0, `(.L_x_57) ;  /* 0x0000000100c47547 */ /* 0x000fea000b800000 */
[----:B------:R-:W-:Y:S02]  /*1b00*/  USHF.R.U32.HI UR18, URZ, 0x4, UR16 ;  /* 0x00000004ff127899 */ /* 0x000fe40008011610 */
[----:B------:R-:W-:Y:S02]  /*1b10*/  USHF.R.U32.HI UR16, URZ, 0x4, UR8 ;  /* 0x00000004ff107899 */ /* 0x000fe40008011608 */
[----:B------:R-:W-:Y:S02]  /*1b20*/  USGXT.U32 UR18, UR18, 0xe ;  /* 0x0000000e1212789a */ /* 0x000fe40008000000 */
[----:B------:R-:W-:Y:S02]  /*1b30*/  USGXT.U32 UR16, UR16, 0xe ;  /* 0x0000000e1010789a */ /* 0x000fe40008000000 */
[----:B------:R-:W-:Y:S02]  /*1b40*/  UIADD3 UR58, UP1, UPT, UR18, 0x80, URZ ;  /* 0x00000080123a7890 */ /* 0x000fe4000ff3e0ff */
[----:B------:R-:W-:Y:S01]  /*1b50*/  UIADD3 UR56, UP0, UPT, UR16, 0x2, URZ ;  /* 0x0000000210387890 */ /* 0x000fe2000ff1e0ff */
[----:B------:R-:W-:Y:S01]  /*1b60*/  UMOV UR4, URZ ;  /* 0x000000ff00047c82 */ /* 0x000fe20008000000 */
[----:B------:R-:W-:-:S02]  /*1b70*/  UMOV UR5, URZ ;  /* 0x000000ff00057c82 */ /* 0x000fc40008000000 */
[----:B------:R-:W-:Y:S02]  /*1b80*/  UIADD3.X UR57, UPT, UPT, UR4, 0x40004040, URZ, UP0, !UPT ;  /* 0x4000404004397890 */ /* 0x000fe400087fe4ff */
[----:B------:R-:W-:Y:S02]  /*1b90*/  UIADD3.X UR59, UPT, UPT, UR5, 0x40004040, URZ, UP1, !UPT ;  /* 0x40004040053b7890 */ /* 0x000fe40008ffe4ff */
[----:B------:R-:W-:Y:S02]  /*1ba0*/  UIADD3.64 UR4, UPT, UPT, UR56, 0x2, URZ ;  /* 0x0000000238047897 */ /* 0x000fe4000fffe0ff */
[----:B------:R-:W-:Y:S02]  /*1bb0*/  UIADD3.64 UR34, UPT, UPT, UR58, 0x80, URZ ;  /* 0x000000803a227897 */ /* 0x000fe4000fffe0ff */
[----:B------:R-:W-:Y:S02]  /*1bc0*/  UIADD3.64 UR36, UPT, UPT, UR56, 0x4, URZ ;  /* 0x0000000438247897 */ /* 0x000fe4000fffe0ff */
[----:B------:R-:W-:-:S02]  /*1bd0*/  UIADD3.64 UR38, UPT, UPT, UR58, 0x100, URZ ;  /* 0x000001003a267897 */ /* 0x000fc4000fffe0ff */
[----:B------:R-:W-:Y:S02]  /*1be0*/  UIADD3.64 UR40, UPT, UPT, UR56, 0x3fe, URZ ;  /* 0x000003fe38287897 */ /* 0x000fe4000fffe0ff */
[----:B------:R-:W-:Y:S02]  /*1bf0*/  UIADD3.64 UR42, UPT, UPT, UR58, 0x180, URZ ;  /* 0x000001803a2a7897 */ /* 0x000fe4000fffe0ff */
[----:B------:R-:W-:Y:S02]  /*1c00*/  UIADD3.64 UR44, UPT, UPT, UR56, 0x400, URZ ;  /* 0x00000400382c7897 */ /* 0x000fe4000fffe0ff */
[----:B------:R-:W-:Y:S02]  /*1c10*/  UIADD3.64 UR46, UPT, UPT, UR58, 0x200, URZ ;  /* 0x000002003a2e7897 */ /* 0x000fe4000fffe0ff */
[----:B------:R-:W-:Y:S02]  /*1c20*/  UIADD3.64 UR48, UPT, UPT, UR56, 0x402, URZ ;  /* 0x0000040238307897 */ /* 0x000fe4000fffe0ff */
[----:B------:R-:W-:Y:S01]  /*1c30*/  UIADD3.64 UR50, UPT, UPT, UR58, 0x280, URZ ;  /* 0x000002803a327897 */ /* 0x000fe2000fffe0ff */
[----:B------:R-:W-:Y:S01]  /*1c40*/  UMOV UR24, 0x0 ;  /* 0x0000000000187882 */ /* 0x000fe20000000000 */
[----:B------:R-:W-:Y:S01]  /*1c50*/  UMOV UR25, 0x8110490 ;  /* 0x0811049000197882 */ /* 0x000fe20000000000 */
[----:B------:R-:W-:Y:S01]  /*1c60*/  UIADD3.64 UR52, UPT, UPT, UR56, 0x404, URZ ;  /* 0x0000040438347897 */ /* 0x000fe2000fffe0ff */
[----:B------:R-:W-:Y:S01]  /*1c70*/  UMOV UR17, 0x40004040 ;  /* 0x4000404000117882 */ /* 0x000fe20000000000 */
[----:B------:R-:W-:Y:S01]  /*1c80*/  UIADD3.64 UR54, UPT, UPT, UR58, 0x300, URZ ;  /* 0x000003003a367897 */ /* 0x000fe2000fffe0ff */
[----:B------:R-:W-:Y:S01]  /*1c90*/  UMOV UR19, 0x40004040 ;  /* 0x4000404000137882 */ /* 0x000fe20000000000 */
[----:B------:R-:W-:Y:S01]  /*1ca0*/  UMOV UR20, 0x0 ;  /* 0x0000000000147882 */ /* 0x000fe20000000000 */
[----:B------:R-:W-:Y:S01]  /*1cb0*/  UMOV UR21, 0x8110490 ;  /* 0x0811049000157882 */ /* 0x000fe20000000000 */
[----:B------:R-:W-:Y:S01]  /*1cc0*/  UMOV UR28, 0x0 ;  /* 0x00000000001c7882 */ /* 0x000fe20000000000 */
[----:B------:R-:W-:Y:S01]  /*1cd0*/  UMOV UR29, 0x8110490 ;  /* 0x08110490001d7882 */ /* 0x000fe20000000000 */
[----:B------:R2:W-:Y:S01]  /*1ce0*/  UTCHMMA gdesc[UR16], gdesc[UR18], tmem[UR12], tmem[UR24], idesc[UR25], !UPT ;  /* 0x00ff1812100075ea */ /* 0x0005e2000f80000c */
[----:B------:R-:W-:Y:S01]  /*1cf0*/  UMOV UR26, 0x0 ;  /* 0x00000000001a7882 */ /* 0x000fe20000000000 */
[----:B------:R-:W-:Y:S01]  /*1d00*/  UMOV UR27, 0x8110490 ;  /* 0x08110490001b7882 */ /* 0x000fe20000000000 */
[----:B------:R2:W-:Y:S01]  /*1d10*/  UTCHMMA gdesc[UR56], gdesc[UR58], tmem[UR12], tmem[UR20], idesc[UR21], UPT ;  /* 0x00ff143a380075ea */ /* 0x0005e2000b80000c */
        /* <DEDUP_REMOVED lines=12> */
[----:B------:R2:W-:Y:S01]  /*1de0*/  UTCHMMA gdesc[UR48], gdesc[UR50], tmem[UR12], tmem[UR62], idesc[UR63], UPT ;  /* 0x00ff3e32300075ea */ /* 0x0005e2000b80000c */
[----:B------:R2:W-:Y:S01]  /*1df0*/  UTCHMMA gdesc[UR52], gdesc[UR54], tmem[UR12], tmem[UR64], idesc[UR65], UPT ;  /* 0x00ff4036340075ea */ /* 0x0005e2000b80000c */
[----:B------:R-:W-:Y:S01]  /*1e00*/  NOP ;  /* 0x0000000000007918 */ /* 0x000fe20000000000 */
.L_x_57:
[----:B------:R-:W-:Y:S01]  /*1e10*/  ELECT P0, URZ, PT ;  /* 0x0000000000ff782f */ /* 0x000fe20003800000 */
[----:B--2---:R-:W-:Y:S01]  /*1e20*/  UMOV UR4, UR7 ;  /* 0x0000000700047c82 */ /* 0x004fe20008000000 */
[----:B------:R-:W-:Y:S02]  /*1e30*/  UMOV UR5, URZ ;  /* 0x000000ff00057c82 */ /* 0x000fe40008000000 */
[----:B------:R-:W-:-:S13]  /*1e40*/  ISETP.LT.U32.AND P0, PT, R68, 0x20, P0 ;  /* 0x000000204400780c */ /* 0x000fda0000701070 */
[----:B------:R-:W-:Y:S01]  /*1e50*/  VOTEU.ANY UP0, P0 ;  /* 0x0000000000ff7886 */ /* 0x000fe20000000100 */
[----:B------:R-:W-:Y:S01]  /*1e60*/  VOTEU.ANY UP1, P0 ;  /* 0x0000000000ff7886 */ /* 0x000fe20000020100 */
[----:B------:R-:W-:-:S03]  /*1e70*/  ISETP.GE.U32.AND P0, PT, R12, 0x81, PT ;  /* 0x000000810c00780c */ /* 0x000fc60003f06070 */
[----:B------:R-:W-:Y:S02]  /*1e80*/  @UP0 UMOV UR4, UR4 ;  /* 0x0000000400040c82 */ /* 0x000fe40008000000 */
[----:B------:R2:W-:Y:S01]  /*1e90*/  @UP1 UTCBAR [UR4], URZ ;  /* 0x000000ff040013e9 */ /* 0x0005e200080000ff */
[----:B------:R-:W-:Y:S06]  /*1ea0*/  BAR.SYNC.DEFER_BLOCKING 0x0 ;  /* 0x0000000000007b1d */ /* 0x000fec0000010000 */
[----:B------:R-:W3:Y:S02]  /*1eb0*/  SYNCS.PHASECHK.TRANS64.TRYWAIT P1, [UR8+0x18010], RZ ;  /* 0x018010ffff0075a7 */ /* 0x000ee40008021108 */
[----:B--23--:R-:W-:Y:S05]  /*1ec0*/  @!P1 BRA `(.L_x_58) ;  /* 0x0000000c00d49947 */ /* 0x00cfea0003800000 */
.L_x_71:
[----:B------:R-:W-:Y:S01]  /*1ed0*/  IMAD.MOV.U32 R2, RZ, RZ, RZ ;  /* 0x000000ffff027224 */ /* 0x000fe200078e00ff */
[----:B------:R-:W-:Y:S06]  /*1ee0*/  @!P0 BRA `(.L_x_55) ;  /* 0x0000000400cc8947 */ /* 0x000fec0003800000 */
[----:B------:R-:W2:Y:S01]  /*1ef0*/  LDCU UR34, c[0x0][0x3a0] ;  /* 0x00007400ff2277ac */ /* 0x000ea20008000800 */
[----:B------:R-:W-:Y:S01]  /*1f00*/  UMOV UR13, 0x1 ;  /* 0x00000001000d7882 */ /* 0x000fe20000000000 */
[----:B------:R-:W-:-:S05]  /*1f10*/  UMOV UR7, 0x80 ;  /* 0x0000008000077882 */ /* 0x000fca0000000000 */
.L_x_62:
[----:B------:R-:W-:Y:S01]  /*1f20*/  BAR.SYNC.DEFER_BLOCKING 0x0 ;  /* 0x0000000000007b1d */ /* 0x000fe20000010000 */
[----:B------:R-:W-:Y:S01]  /*1f30*/  ULEA UR35, UR13, UR8, 0x3 ;  /* 0x000000080d237291 */ /* 0x000fe2000f8e18ff */
[----:B-----5:R-:W-:Y:S01]  /*1f40*/  @!P3 IMAD.MOV.U32 R3, RZ, RZ, 0xc000 ;  /* 0x0000c000ff03b424 */ /* 0x020fe200078e00ff */
[----:B------:R-:W-:Y:S01]  /*1f50*/  ELECT P1, URZ, PT ;  /* 0x0000000000ff782f */ /* 0x000fe20003820000 */
[----:B------:R-:W-:-:S03]  /*1f60*/  ULEA UR16, UR13, UR8, 0xf ;  /* 0x000000080d107291 */ /* 0x000fc6000f8e78ff */
[----:B------:R-:W-:Y:S01]  /*1f70*/  ISETP.LT.U32.AND P1, PT, R68, 0x40, P1 ;  /* 0x000000404400780c */ /* 0x000fe20000f21070 */
[----:B------:R-:W-:Y:S01]  /*1f80*/  ULOP3.LUT UR22, UR9, 0x1, URZ, 0xc0, !UPT ;  /* 0x0000000109167892 */ /* 0x000fe2000f8ec0ff */
[----:B------:R-:W-:-:S03]  /*1f90*/  ELECT P0, URZ, PT ;  /* 0x0000000000ff782f */ /* 0x000fc60003800000 */
[----:B------:R-:W-:Y:S02]  /*1fa0*/  ULEA UR20, UR22, UR16, 0xe ;  /* 0x0000001016147291 */ /* 0x000fe4000f8e70ff */
[----:B------:R-:W-:Y:S01]  /*1fb0*/  ULEA UR22, UR22, UR7, 0x6 ;  /* 0x0000000716167291 */ /* 0x000fe2000f8e30ff */
[----:B------:R-:W-:Y:S01]  /*1fc0*/  ISETP.LT.U32.AND P0, PT, R68, 0x20, P0 ;  /* 0x000000204400780c */ /* 0x000fe20000701070 */
[----:B------:R-:W-:-:S04]  /*1fd0*/  ULEA UR4, UR13, UR8, 0xe ;  /* 0x000000080d047291 */ /* 0x000fc8000f8e70ff */
[----:B------:R-:W-:Y:S01]  /*1fe0*/  VOTEU.ANY UP0, P1 ;  /* 0x0000000000ff7886 */ /* 0x000fe20000800100 */
[----:B------:R-:W-:Y:S01]  /*1ff0*/  UIADD3 UR4, UPT, UPT, UR4, 0x10000, URZ ;  /* 0x0001000004047890 */ /* 0x000fe2000fffe0ff */
[----:B------:R3:W-:Y:S01]  /*2000*/  @!P3 SYNCS.ARRIVE.TRANS64 RZ, [UR35+0x18000], R3 ;  /* 0x01800003ffffb9a7 */ /* 0x0007e20008000023 */
[----:B------:R4:W-:Y:S06]  /*2010*/  MEMBAR.ALL.CTA ;  /* 0x0000000000007992 */ /* 0x0009ec0000008000 */
[----:B----4-:R-:W4:Y:S01]  /*2020*/  FENCE.VIEW.ASYNC.S ;  /* 0x00000000000073c6 */ /* 0x010f220000000000 */
[----:B------:R-:W-:Y:S01]  /*2030*/  @UP0 UIADD3 UR21, UPT, UPT, UR35, 0x18000, URZ ;  /* 0x0001800023150890 */ /* 0x000fe2000fffe0ff */
[----:B----4-:R-:W-:Y:S01]  /*2040*/  VOTEU.ANY UP0, P1 ;  /* 0x0000000000ff7886 */ /* 0x010fe20000800100 */
[----:B------:R-:W-:Y:S01]  /*2050*/  VOTEU.ANY UP1, P0 ;  /* 0x0000000000ff7886 */ /* 0x000fe20000020100 */
[----:B---3--:R-:W-:-:S04]  /*2060*/  IMAD.U32 R3, R2, -0x80000000, RZ ;  /* 0x8000000002037824 */ /* 0x008fc800078e00ff */
[----:B------:R-:W-:Y:S01]  /*2070*/  @UP1 UIADD3 UR5, UPT, UPT, UR35, 0x18000, URZ ;  /* 0x0001800023051890 */ /* 0x000fe2000fffe0ff */
[----:B------:R-:W-:Y:S01]  /*2080*/  VOTEU.ANY UP1, P0 ;  /* 0x0000000000ff7886 */ /* 0x000fe20000020100 */
[----:B------:R-:W-:Y:S06]  /*2090*/  BAR.SYNC.DEFER_BLOCKING 0x0 ;  /* 0x0000000000007b1d */ /* 0x000fec0000010000 */
[----:B------:R3:W-:Y:S01]  /*20a0*/  @UP0 UTMALDG.2D [UR20], [UR10] ;  /* 0x000000140a0005b4 */ /* 0x0007e20008008000 */
[----:B------:R-:W-:Y:S01]  /*20b0*/  UISETP.NE.U32.AND UP0, UPT, UR9, URZ, UPT ;  /* 0x000000ff0900728c */ /* 0x000fe2000bf05070 */
[----:B------:R-:W-:Y:S06]  /*20c0*/  BAR.SYNC.DEFER_BLOCKING 0x0 ;  /* 0x0000000000007b1d */ /* 0x000fec0000010000 */
[----:B------:R3:W-:Y:S02]  /*20d0*/  @UP1 UTMALDG.2D [UR4], [UR32] ;  /* 0x00000004200015b4 */ /* 0x0007e40008008000 */
[----:B------:R-:W-:Y:S06]  /*20e0*/  BAR.SYNC.DEFER_BLOCKING 0x0 ;  /* 0x0000000000007b1d */ /* 0x000fec0000010000 */
[----:B------:R-:W4:Y:S02]  /*20f0*/  SYNCS.PHASECHK.TRANS64.TRYWAIT P0, [UR35+0x18000], R3 ;  /* 0x01800003ff0075a7 */ /* 0x000f240008001123 */
[----:B---34-:R-:W-:Y:S05]  /*2100*/  @!P0 BRA `(.L_x_59) ;  /* 0x0000000c00508947 */ /* 0x018fea0003800000 */
.L_x_72:
        /* <DEDUP_REMOVED lines=8> */
[----:B------:R-:W-:Y:S01]  /*2190*/  UMOV UR5, URZ ;  /* 0x000000ff00057c82 */ /* 0x000fe20008000000 */
[----:B------:R-:W-:-:S02]  /*21a0*/  UIADD3.X UR29, UPT, UPT, UR4, 0x40004040, URZ, UP0, !UPT ;  /* 0x40004040041d7890 */ /* 0x000fc400087fe4ff */
[----:B------:R-:W-:Y:S02]  /*21b0*/  UIADD3 UR42, UP3, UPT, UR28, 0x2, URZ ;  /* 0x000000021c2a7890 */ /* 0x000fe4000ff7e0ff */
[----:B------:R-:W-:Y:S02]  /*21c0*/  UIADD3.X UR27, UPT, UPT, UR5, 0x40004040, URZ, UP1, !UPT ;  /* 0x40004040051b7890 */ /* 0x000fe40008ffe4ff */
[----:B------:R-:W-:Y:S02]  /*21d0*/  UIADD3 UR44, UP2, UPT, UR26, 0x80, URZ ;  /* 0x000000801a2c7890 */ /* 0x000fe4000ff5e0ff */
[----:B------:R-:W-:Y:S02]  /*21e0*/  UIADD3 UR46, UP6, UPT, UR28, 0x4, URZ ;  /* 0x000000041c2e7890 */ /* 0x000fe4000ffde0ff */
[----:B------:R-:W-:Y:S02]  /*21f0*/  UIADD3 UR48, UP5, UPT, UR26, 0x100, URZ ;  /* 0x000001001a307890 */ /* 0x000fe4000ffbe0ff */
[----:B------:R-:W-:-:S02]  /*2200*/  UIADD3 UR50, UP1, UPT, UR28, 0x3fe, URZ ;  /* 0x000003fe1c327890 */ /* 0x000fc4000ff3e0ff */
[----:B------:R-:W-:Y:S02]  /*2210*/  UIADD3 UR52, UP0, UPT, UR26, 0x180, URZ ;  /* 0x000001801a347890 */ /* 0x000fe4000ff1e0ff */
[----:B------:R-:W-:Y:S02]  /*2220*/  UIADD3.X UR43, UPT, UPT, UR29, URZ, URZ, UP3, !UPT ;  /* 0x000000ff1d2b7290 */ /* 0x000fe40009ffe4ff */
[----:B------:R-:W-:Y:S02]  /*2230*/  UIADD3 UR54, UP4, UPT, UR28, 0x400, URZ ;  /* 0x000004001c367890 */ /* 0x000fe4000ff9e0ff */
[----:B------:R-:W-:Y:S02]  /*2240*/  UIADD3 UR56, UP3, UPT, UR26, 0x200, URZ ;  /* 0x000002001a387890 */ /* 0x000fe4000ff7e0ff */
[----:B------:R-:W-:Y:S02]  /*2250*/  UIADD3.X UR45, UPT, UPT, UR27, URZ, URZ, UP2, !UPT ;  /* 0x000000ff1b2d7290 */ /* 0x000fe400097fe4ff */
[----:B------:R-:W-:-:S02]  /*2260*/  UIADD3.X UR47, UPT, UPT, UR29, URZ, URZ, UP6, !UPT ;  /* 0x000000ff1d2f7290 */ /* 0x000fc4000b7fe4ff */
[----:B------:R-:W-:Y:S02]  /*2270*/  UIADD3 UR58, UP2, UPT, UR28, 0x402, URZ ;  /* 0x000004021c3a7890 */ /* 0x000fe4000ff5e0ff */
[----:B------:R-:W-:Y:S02]  /*2280*/  UIADD3 UR60, UP6, UPT, UR26, 0x280, URZ ;  /* 0x000002801a3c7890 */ /* 0x000fe4000ffde0ff */
[----:B------:R-:W-:Y:S02]  /*2290*/  UIADD3.X UR49, UPT, UPT, UR27, URZ, URZ, UP5, !UPT ;  /* 0x000000ff1b317290 */ /* 0x000fe4000affe4ff */
[----:B------:R-:W-:Y:S02]  /*22a0*/  UIADD3.X UR51, UPT, UPT, UR29, URZ, URZ, UP1, !UPT ;  /* 0x000000ff1d337290 */ /* 0x000fe40008ffe4ff */
[----:B------:R-:W-:Y:S02]  /*22b0*/  UIADD3 UR4, UP5, UPT, UR28, 0x404, URZ ;  /* 0x000004041c047890 */ /* 0x000fe4000ffbe0ff */
[----:B------:R-:W-:-:S02]  /*22c0*/  UIADD3 UR30, UP1, UPT, UR26, 0x300, URZ ;  /* 0x000003001a1e7890 */ /* 0x000fc4000ff3e0ff */
[----:B------:R-:W-:Y:S02]  /*22d0*/  UIADD3.X UR53, UPT, UPT, UR27, URZ, URZ, UP0, !UPT ;  /* 0x000000ff1b357290 */ /* 0x000fe400087fe4ff */
[----:B------:R-:W-:Y:S02]  /*22e0*/  UIADD3.X UR55, UPT, UPT, UR29, URZ, URZ, UP4, !UPT ;  /* 0x000000ff1d377290 */ /* 0x000fe4000a7fe4ff */
[----:B------:R-:W-:Y:S02]  /*22f0*/  UIADD3.X UR57, UPT, UPT, UR27, URZ, URZ, UP3, !UPT ;  /* 0x000000ff1b397290 */ /* 0x000fe40009ffe4ff */
[----:B------:R-:W-:Y:S02]  /*2300*/  UIADD3.X UR59, UPT, UPT, UR29, URZ, URZ, UP2, !UPT ;  /* 0x000000ff1d3b7290 */ /* 0x000fe400097fe4ff */
[----:B------:R-:W-:Y:S01]  /*2310*/  UIADD3.X UR61, UPT, UPT, UR27, URZ, URZ, UP6, !UPT ;  /* 0x000000ff1b3d7290 */ /* 0x000fe2000b7fe4ff */
[----:B------:R-:W-:Y:S01]  /*2320*/  UMOV UR16, 0x0 ;  /* 0x0000000000107882 */ /* 0x000fe20000000000 */
[----:B------:R-:W-:Y:S01]  /*2330*/  UMOV UR17, 0x8110490 ;  /* 0x0811049000117882 */ /* 0x000fe20000000000 */
[----:B------:R-:W-:Y:S01]  /*2340*/  UMOV UR21, 0x40004040 ;  /* 0x4000404000157882 */ /* 0x000fe20000000000 */
[----:B------:R-:W-:Y:S01]  /*2350*/  UMOV UR25, 0x40004040 ;  /* 0x4000404000197882 */ /* 0x000fe20000000000 */
[----:B------:R-:W-:Y:S01]  /*2360*/  UIADD3.X UR5, UPT, UPT, UR29, URZ, URZ, UP5, !UPT ;  /* 0x000000ff1d057290 */ /* 0x000fe2000affe4ff */
[----:B------:R3:W-:Y:S01]  /*2370*/  UTCHMMA gdesc[UR20], gdesc[UR24], tmem[UR12], tmem[UR16], idesc[UR17], UPT ;  /* 0x00ff1018140075ea */ /* 0x0007e2000b80000c */
[----:B------:R-:W-:Y:S01]  /*2380*/  UIADD3.X UR31, UPT, UPT, UR27, URZ, URZ, UP1, !UPT ;  /* 0x000000ff1b1f7290 */ /* 0x000fe20008ffe4ff */
[----:B------:R-:W-:Y:S01]  /*2390*/  UMOV UR18, 0x0 ;  /* 0x0000000000127882 */ /* 0x000fe20000000000 */
[----:B------:R-:W-:Y:S01]  /*23a0*/  UMOV UR19, 0x8110490 ;  /* 0x0811049000137882 */ /* 0x000fe20000000000 */
[----:B------:R-:W-:Y:S01]  /*23b0*/  UMOV UR38, 0x0 ;  /* 0x0000000000267882 */ /* 0x000fe20000000000 */
[----:B------:R-:W-:Y:S01]  /*23c0*/  UMOV UR39, 0x8110490 ;  /* 0x0811049000277882 */ /* 0x000fe20000000000 */
        /* <DEDUP_REMOVED lines=18> */
.L_x_60:
[----:B------:R-:W-:Y:S01]  /*24f0*/  ELECT P0, URZ, PT ;  /* 0x0000000000ff782f */ /* 0x000fe20003800000 */
[----:B---3--:R-:W-:-:S03]  /*2500*/  UIADD3 UR4, UPT, UPT, UR35, 0x18010, URZ ;  /* 0x0001801023047890 */ /* 0x008fc6000fffe0ff */
[----:B------:R-:W-:Y:S01]  /*2510*/  ISETP.LT.U32.AND P0, PT, R68, 0x20, P0 ;  /* 0x000000204400780c */ /* 0x000fe20000701070 */
[----:B------:R-:W-:-:S12]  /*2520*/  UMOV UR5, URZ ;  /* 0x000000ff00057c82 */ /* 0x000fd80008000000 */
[----:B------:R-:W-:Y:S01]  /*2530*/  VOTEU.ANY UP0, P0 ;  /* 0x0000000000ff7886 */ /* 0x000fe20000000100 */
[----:B------:R-:W-:-:S04]  /*2540*/  VOTEU.ANY UP1, P0 ;  /* 0x0000000000ff7886 */ /* 0x000fc80000020100 */
[----:B------:R-:W-:Y:S02]  /*2550*/  @UP0 UMOV UR4, UR4 ;  /* 0x0000000400040c82 */ /* 0x000fe40008000000 */
[----:B------:R3:W-:Y:S01]  /*2560*/  @UP1 UTCBAR [UR4], URZ ;  /* 0x000000ff040013e9 */ /* 0x0007e200080000ff */
[----:B------:R-:W-:Y:S06]  /*2570*/  BAR.SYNC.DEFER_BLOCKING 0x0 ;  /* 0x0000000000007b1d */ /* 0x000fec0000010000 */
[----:B------:R-:W4:Y:S02]  /*2580*/  SYNCS.PHASECHK.TRANS64.TRYWAIT P0, [UR35+0x18010], R3 ;  /* 0x01801003ff0075a7 */ /* 0x000f240008001123 */
[----:B---34-:R-:W-:Y:S05]  /*2590*/  @!P0 BRA `(.L_x_61) ;  /* 0x0000000800388947 */ /* 0x018fea0003800000 */
.L_x_73:
[----:B------:R-:W-:Y:S02]  /*25a0*/  UIADD3 UR13, UPT, UPT, UR13, 0x1, URZ ;  /* 0x000000010d0d7890 */ /* 0x000fe4000fffe0ff */
[----:B------:R-:W-:Y:S02]  /*25b0*/  UIADD3 UR7, UPT, UPT, UR7, 0x80, URZ ;  /* 0x0000008007077890 */ /* 0x000fe4000fffe0ff */
[----:B------:R-:W-:-:S04]  /*25c0*/  UISETP.NE.U32.AND UP0, UPT, UR13, 0x2, UPT ;  /* 0x000000020d00788c */ /* 0x000fc8000bf05070 */
[----:B------:R-:W-:Y:S02]  /*25d0*/  USEL UR13, UR13, URZ, UP0 ;  /* 0x000000ff0d0d7287 */ /* 0x000fe40008000000 */
[----:B------:R-:W-:Y:S02]  /*25e0*/  USEL UR4, URZ, 0x1, UP0 ;  /* 0x00000001ff047887 */ /* 0x000fe40008000000 */
[----:B--2---:R-:W-:-:S04]  /*25f0*/  UISETP.GE.AND UP0, UPT, UR7, UR34, UPT ;  /* 0x000000220700728c */ /* 0x004fc8000bf06270 */
[----:B------:R-:W-:-:S05]  /*2600*/  LOP3.LUT R2, R2, UR4, RZ, 0x3c, !PT ;  /* 0x0000000402027c12 */ /* 0x000fca000f8e3cff */
[----:B------:R-:W-:Y:S05]  /*2610*/  BRA.U !UP0, `(.L_x_62) ;  /* 0xfffffff908407547 */ /* 0x000fea000b83ffff */
.L_x_55:
[----:B----4-:R-:W-:Y:S06]  /*2620*/  BAR.SYNC.DEFER_BLOCKING 0x0 ;  /* 0x0000000000007b1d */ /* 0x010fec0000010000 */
[----:B------:R-:W-:Y:S04]  /*2630*/  BSSY.RECONVERGENT B4, `(.L_x_63) ;  /* 0x0000004000047945 */ /* 0x000fe80003800200 */
[----:B------:R-:W-:Y:S05]  /*2640*/  @P3 BRA `(.L_x_64) ;  /* 0x0000000000083947 */ /* 0x000fea0003800000 */
[----:B------:R-:W2:Y:S02]  /*2650*/  SYNCS.CCTL.IV [UR8+0x18000] ;  /* 0x01800000ff0079b1 */ /* 0x000ea40008000008 */
[----:B--2---:R-:W2:Y:S02]  /*2660*/  SYNCS.CCTL.IV [UR8+0x18010] ;  /* 0x01801000ff0079b1 */ /* 0x004ea40008000008 */
.L_x_64:
[----:B------:R-:W-:Y:S05]  /*2670*/  BSYNC.RECONVERGENT B4 ;  /* 0x0000000000047941 */ /* 0x000fea0003800200 */
.L_x_63:
[----:B--2---:R-:W-:Y:S06]  /*2680*/  BAR.SYNC.DEFER_BLOCKING 0x0 ;  /* 0x0000000000007b1d */ /* 0x004fec0000010000 */
[----:B------:R-:W-:Y:S04]  /*2690*/  BSSY.RECONVERGENT B4, `(.L_x_65) ;  /* 0x0000004000047945 */ /* 0x000fe80003800200 */
[----:B------:R-:W-:Y:S05]  /*26a0*/  @P3 BRA `(.L_x_66) ;  /* 0x0000000000083947 */ /* 0x000fea0003800000 */
[----:B------:R-:W2:Y:S02]  /*26b0*/  SYNCS.CCTL.IV [UR8+0x18008] ;  /* 0x01800800ff0079b1 */ /* 0x000ea40008000008 */
[----:B--2---:R-:W2:Y:S02]  /*26c0*/  SYNCS.CCTL.IV [UR8+0x18018] ;  /* 0x01801800ff0079b1 */ /* 0x004ea40008000008 */
.L_x_66:
[----:B------:R-:W-:Y:S05]  /*26d0*/  BSYNC.RECONVERGENT B4 ;  /* 0x0000000000047941 */ /* 0x000fea0003800200 */
.L_x_65:
[----:B------:R-:W-:Y:S01]  /*26e0*/  USHF.L.U32 UR9, UR9, 0x15, URZ ;  /* 0x0000001509097899 */ /* 0x000fe200080006ff */
[C---:B------:R-:W-:Y:S01]  /*26f0*/  IMAD.SHL.U32 R2, R0.reuse, 0x80, RZ ;  /* 0x0000008000027824 */ /* 0x040fe200078e00ff */
[----:B------:R-:W-:Y:S01]  /*2700*/  ELECT P0, URZ, PT ;  /* 0x0000000000ff782f */ /* 0x000fe20003800000 */
[----:B-----5:R-:W-:Y:S01]  /*2710*/  IMAD.SHL.U32 R3, R0, 0x10, RZ ;  /* 0x0000001000037824 */ /* 0x020fe200078e00ff */
[----:B------:R-:W-:Y:S02]  /*2720*/  ULOP3.LUT UR9, UR9, 0x600000, URZ, 0xc0, !UPT ;  /* 0x0060000009097892 */ /* 0x000fe4000f8ec0ff */
[----:B------:R-:W-:Y:S01]  /*2730*/  LOP3.LUT R0, R2, 0x3f80, RZ, 0xc0, !PT ;  /* 0x00003f8002007812 */ /* 0x000fe200078ec0ff */
[----:B------:R-:W-:Y:S01]  /*2740*/  UMOV UR10, UR23 ;  /* 0x00000017000a7c82 */ /* 0x000fe20008000000 */
[----:B------:R-:W-:Y:S01]  /*2750*/  UIADD3 UR9, UPT, UPT, UR12, UR9, URZ ;  /* 0x000000090c097290 */ /* 0x000fe2000fffe0ff */
[----:B------:R-:W-:Y:S02]  /*2760*/  ISETP.LT.U32.AND P0, PT, R68, 0x20, P0 ;  /* 0x000000204400780c */ /* 0x000fe40000701070 */
[----:B------:R-:W-:-:S04]  /*2770*/  LOP3.LUT R0, R0, 0x70, R3, 0xf8, !PT ;  /* 0x0000007000007812 */ /* 0x000fc800078ef803 */
[C---:B------:R-:W-:Y:S02]  /*2780*/  LOP3.LUT R2, R0.reuse, 0x10, RZ, 0x3c, !PT ;  /* 0x0000001000027812 */ /* 0x040fe400078e3cff */
[----:B------:R-:W3:Y:S01]  /*2790*/  LDTM.x64 R4, tmem[UR9] ;  /* 0x00000009000479ee */ /* 0x000ee20008340000 */
[----:B------:R-:W-:Y:S01]  /*27a0*/  LOP3.LUT R3, R0, 0x20, RZ, 0x3c, !PT ;  /* 0x0000002000037812 */ /* 0x000fe200078e3cff */
[----:B------:R-:W-:Y:S01]  /*27b0*/  NOP ;  /* 0x0000000000007918 */ /* 0x000fe20000000000 */
[----:B------:R-:W-:Y:S02]  /*27c0*/  UMOV UR9, UR6 ;  /* 0x0000000600097c82 */ /* 0x000fe40008000000 */
[----:B---3--:R-:W-:Y:S01]  /*27d0*/  VOTEU.ANY UP1, P0 ;  /* 0x0000000000ff7886 */ /* 0x008fe20000020100 */
[----:B------:R-:W-:Y:S01]  /*27e0*/  VOTEU.ANY UP0, P0 ;  /* 0x0000000000ff7886 */ /* 0x000fe20000000100 */
[----:B------:R-:W-:Y:S02]  /*27f0*/  F2FP.BF16.F32.PACK_AB R4, R5, R4 ;  /* 0x000000040504723e */ /* 0x000fe400000010ff */
[----:B------:R-:W-:-:S02]  /*2800*/  F2FP.BF16.F32.PACK_AB R5, R7, R6 ;  /* 0x000000060705723e */ /* 0x000fc400000010ff */
[----:B------:R-:W-:Y:S02]  /*2810*/  F2FP.BF16.F32.PACK_AB R12, R13, R12 ;  /* 0x0000000c0d0c723e */ /* 0x000fe400000010ff */
[----:B------:R-:W-:Y:S02]  /*2820*/  F2FP.BF16.F32.PACK_AB R6, R9, R8 ;  /* 0x000000080906723e */ /* 0x000fe400000010ff */
[----:B------:R-:W-:Y:S02]  /*2830*/  F2FP.BF16.F32.PACK_AB R7, R11, R10 ;  /* 0x0000000a0b07723e */ /* 0x000fe400000010ff */
[----:B------:R-:W-:Y:S02]  /*2840*/  F2FP.BF16.F32.PACK_AB R13, R15, R14 ;  /* 0x0000000e0f0d723e */ /* 0x000fe400000010ff */
[----:B------:R-:W-:Y:S01]  /*2850*/  F2FP.BF16.F32.PACK_AB R20, R21, R20 ;  /* 0x000000141514723e */ /* 0x000fe200000010ff */
[----:B--2---:R2:W-:Y:S01]  /*2860*/  STS.128 [R0+UR8], R4 ;  /* 0x0000000400007988 */ /* 0x0045e20008000c08 */
[----:B------:R-:W-:-:S02]  /*2870*/  F2FP.BF16.F32.PACK_AB R14, R17, R16 ;  /* 0x00000010110e723e */ /* 0x000fc400000010ff */
[----:B------:R-:W-:Y:S02]  /*2880*/  F2FP.BF16.F32.PACK_AB R15, R19, R18 ;  /* 0x00000012130f723e */ /* 0x000fe400000010ff */
[----:B------:R-:W-:Y:S02]  /*2890*/  F2FP.BF16.F32.PACK_AB R21, R23, R22 ;  /* 0x000000161715723e */ /* 0x000fe400000010ff */
[----:B------:R-:W-:Y:S01]  /*28a0*/  F2FP.BF16.F32.PACK_AB R28, R29, R28 ;  /* 0x0000001c1d1c723e */ /* 0x000fe200000010ff */
[----:B------:R2:W-:Y:S01]  /*28b0*/  STS.128 [R2+UR8], R12 ;  /* 0x0000000c02007988 */ /* 0x0005e20008000c08 */
[----:B------:R-:W-:Y:S02]  /*28c0*/  F2FP.BF16.F32.PACK_AB R22, R25, R24 ;  /* 0x000000181916723e */ /* 0x000fe400000010ff */
[----:B------:R-:W-:Y:S02]  /*28d0*/  F2FP.BF16.F32.PACK_AB R23, R27, R26 ;  /* 0x0000001a1b17723e */ /* 0x000fe400000010ff */
[----:B------:R-:W-:-:S02]  /*28e0*/  F2FP.BF16.F32.PACK_AB R29, R31, R30 ;  /* 0x0000001e1f1d723e */ /* 0x000fc400000010ff */
[----:B------:R-:W-:Y:S01]  /*28f0*/  F2FP.BF16.F32.PACK_AB R36, R37, R36 ;  /* 0x000000242524723e */ /* 0x000fe200000010ff */
[----:B------:R2:W-:Y:S01]  /*2900*/  STS.128 [R3+UR8], R20 ;  /* 0x0000001403007988 */ /* 0x0005e20008000c08 */
[----:B------:R-:W-:Y:S02]  /*2910*/  F2FP.BF16.F32.PACK_AB R30, R33, R32 ;  /* 0x00000020211e723e */ /* 0x000fe400000010ff */
[----:B------:R-:W-:Y:S02]  /*2920*/  F2FP.BF16.F32.PACK_AB R31, R35, R34 ;  /* 0x00000022231f723e */ /* 0x000fe400000010ff */
[----:B------:R-:W-:Y:S02]  /*2930*/  F2FP.BF16.F32.PACK_AB R37, R39, R38 ;  /* 0x000000262725723e */ /* 0x000fe400000010ff */
[----:B------:R-:W-:Y:S02]  /*2940*/  F2FP.BF16.F32.PACK_AB R44, R45, R44 ;  /* 0x0000002c2d2c723e */ /* 0x000fe400000010ff */
[----:B------:R-:W-:-:S02]  /*2950*/  LOP3.LUT R8, R0, 0x30, RZ, 0x3c, !PT ;  /* 0x0000003000087812 */ /* 0x000fc400078e3cff */
[----:B------:R-:W-:Y:S02]  /*2960*/  F2FP.BF16.F32.PACK_AB R38, R41, R40 ;  /* 0x000000282926723e */ /* 0x000fe400000010ff */
[----:B------:R-:W-:Y:S01]  /*2970*/  F2FP.BF16.F32.PACK_AB R39, R43, R42 ;  /* 0x0000002a2b27723e */ /* 0x000fe200000010ff */
[----:B------:R2:W-:Y:S01]  /*2980*/  STS.128 [R8+UR8], R28 ;  /* 0x0000001c08007988 */ /* 0x0005e20008000c08 */
[----:B------:R-:W-:Y:S02]  /*2990*/  F2FP.BF16.F32.PACK_AB R45, R47, R46 ;  /* 0x0000002e2f2d723e */ /* 0x000fe400000010ff */
[----:B------:R-:W-:Y:S02]  /*29a0*/  F2FP.BF16.F32.PACK_AB R52, R53, R52 ;  /* 0x000000343534723e */ /* 0x000fe400000010ff */
[----:B------:R-:W-:Y:S02]  /*29b0*/  LOP3.LUT R9, R0, 0x40, RZ, 0x3c, !PT ;  /* 0x0000004000097812 */ /* 0x000fe400078e3cff */
[----:B------:R-:W-:-:S02]  /*29c0*/  F2FP.BF16.F32.PACK_AB R46, R49, R48 ;  /* 0x00000030312e723e */ /* 0x000fc400000010ff */
[----:B------:R-:W-:Y:S01]  /*29d0*/  F2FP.BF16.F32.PACK_AB R47, R51, R50 ;  /* 0x00000032332f723e */ /* 0x000fe200000010ff */
[----:B------:R2:W-:Y:S01]  /*29e0*/  STS.128 [R9+UR8], R36 ;  /* 0x0000002409007988 */ /* 0x0005e20008000c08 */
[----:B------:R-:W-:Y:S02]  /*29f0*/  F2FP.BF16.F32.PACK_AB R53, R55, R54 ;  /* 0x000000363735723e */ /* 0x000fe400000010ff */
[----:B------:R-:W-:Y:S02]  /*2a00*/  F2FP.BF16.F32.PACK_AB R60, R61, R60 ;  /* 0x0000003c3d3c723e */ /* 0x000fe400000010ff */
[----:B------:R-:W-:Y:S02]  /*2a10*/  LOP3.LUT R10, R0, 0x50, RZ, 0x3c, !PT ;  /* 0x00000050000a7812 */ /* 0x000fe400078e3cff */
[----:B------:R-:W-:Y:S02]  /*2a20*/  F2FP.BF16.F32.PACK_AB R54, R57, R56 ;  /* 0x000000383936723e */ /* 0x000fe400000010ff */
[----:B------:R-:W-:Y:S01]  /*2a30*/  F2FP.BF16.F32.PACK_AB R55, R59, R58 ;  /* 0x0000003a3b37723e */ /* 0x000fe200000010ff */
[----:B------:R2:W-:Y:S01]  /*2a40*/  STS.128 [R10+UR8], R44 ;  /* 0x0000002c0a007988 */ /* 0x0005e20008000c08 */
[----:B------:R-:W-:-:S02]  /*2a50*/  F2FP.BF16.F32.PACK_AB R61, R63, R62 ;  /* 0x0000003e3f3d723e */ /* 0x000fc400000010ff */
[C---:B------:R-:W-:Y:S02]  /*2a60*/  LOP3.LUT R11, R0.reuse, 0x60, RZ, 0x3c, !PT ;  /* 0x00000060000b7812 */ /* 0x040fe400078e3cff */
[----:B------:R-:W-:Y:S02]  /*2a70*/  F2FP.BF16.F32.PACK_AB R62, R65, R64 ;  /* 0x00000040413e723e */ /* 0x000fe400000010ff */
[----:B------:R-:W-:Y:S01]  /*2a80*/  F2FP.BF16.F32.PACK_AB R63, R67, R66 ;  /* 0x00000042433f723e */ /* 0x000fe200000010ff */
[----:B------:R2:W-:Y:S01]  /*2a90*/  STS.128 [R11+UR8], R52 ;  /* 0x000000340b007988 */ /* 0x0005e20008000c08 */
[----:B------:R-:W-:-:S05]  /*2aa0*/  LOP3.LUT R16, R0, 0x70, RZ, 0x3c, !PT ;  /* 0x0000007000107812 */ /* 0x000fca00078e3cff */
[----:B------:R2:W-:Y:S01]  /*2ab0*/  STS.128 [R16+UR8], R60 ;  /* 0x0000003c10007988 */ /* 0x0005e20008000c08 */
[----:B------:R3:W-:Y:S06]  /*2ac0*/  MEMBAR.ALL.CTA ;  /* 0x0000000000007992 */ /* 0x0007ec0000008000 */
[----:B---3--:R-:W3:Y:S02]  /*2ad0*/  FENCE.VIEW.ASYNC.S ;  /* 0x00000000000073c6 */ /* 0x008ee40000000000 */
[----:B---3--:R-:W-:Y:S06]  /*2ae0*/  BAR.SYNC.DEFER_BLOCKING 0x0 ;  /* 0x0000000000007b1d */ /* 0x008fec0000010000 */
[----:B------:R2:W-:Y:S01]  /*2af0*/  @UP1 UTMASTG.2D [UR8], [UR14] ;  /* 0x000000080e0013b5 */ /* 0x0005e20008008000 */
[----:B------:R0:W-:Y:S01]  /*2b00*/  UTMACMDFLUSH ;  /* 0x00000000000079b7 */ /* 0x0001e20000000000 */
[----:B------:R-:W-:-:S04]  /*2b10*/  DEPBAR.LE SB0, 0x0 ;  /* 0x000080000000791a */ /* 0x000fc80000000000 */
[----:B------:R-:W-:Y:S08]  /*2b20*/  BAR.SYNC.DEFER_BLOCKING 0x0 ;  /* 0x0000000000007b1d */ /* 0x000ff00000010000 */
[----:B------:R-:W-:Y:S06]  /*2b30*/  BAR.SYNC.DEFER_BLOCKING 0x0 ;  /* 0x0000000000007b1d */ /* 0x000fec0000010000 */
[----:B--2---:R-:W-:Y:S05]  /*2b40*/  @P2 BRA `(.L_x_67) ;  /* 0x0000000000a02947 */ /* 0x004fea0003800000 */
[----:B------:R-:W2:Y:S01]  /*2b50*/  S2UR UR5, SR_CgaCtaId ;  /* 0x00000000000579c3 */ /* 0x000ea20000008800 */
[----:B------:R-:W-:Y:S01]  /*2b60*/  NOP ;  /* 0x0000000000007918 */ /* 0x000fe20000000000 */
[----:B------:R-:W-:Y:S01]  /*2b70*/  UMOV UR4, 0x50 ;  /* 0x0000005000047882 */ /* 0x000fe20000000000 */
[----:B------:R-:W-:Y:S02]  /*2b80*/  IMAD.U32 R0, RZ, RZ, UR12 ;  /* 0x0000000cff007e24 */ /* 0x000fe4000f8e00ff */
[----:B------:R-:W-:Y:S02]  /*2b90*/  IMAD.MOV.U32 R3, RZ, RZ, 0x3 ;  /* 0x00000003ff037424 */ /* 0x000fe400078e00ff */
[----:B------:R-:W-:Y:S01]  /*2ba0*/  IMAD.MOV.U32 R7, RZ, RZ, 0x1 ;  /* 0x00000001ff077424 */ /* 0x000fe200078e00ff */
[----:B------:R-:W-:-:S04]  /*2bb0*/  LOP3.LUT R0, R0, 0xffff, RZ, 0xc0, !PT ;  /* 0x0000ffff00007812 */ /* 0x000fc800078ec0ff */
[----:B------:R-:W-:-:S05]  /*2bc0*/  SHF.R.U32.HI R0, RZ, 0x5, R0 ;  /* 0x00000005ff007819 */ /* 0x000fca0000011600 */
[----:B------:R-:W-:Y:S01]  /*2bd0*/  VIADD R2, R0, 0x10 ;  /* 0x0000001000027836 */ /* 0x000fe20000000000 */
[----:B------:R-:W-:Y:S01]  /*2be0*/  SHF.L.U32 R0, R3, R0, RZ ;  /* 0x0000000003007219 */ /* 0x000fe200000006ff */
[----:B--2---:R-:W-:-:S03]  /*2bf0*/  ULEA UR6, UR5, UR4, 0x18 ;  /* 0x0000000405067291 */ /* 0x004fc6000f8ec0ff */
[----:B------:R-:W-:-:S04]  /*2c00*/  SHF.L.U32 R3, R7, R2, RZ ;  /* 0x0000000207037219 */ /* 0x000fc800000006ff */
[----:B------:R-:W-:Y:S02]  /*2c10*/  LOP3.LUT R0, R3, R0, RZ, 0xfc, !PT ;  /* 0x0000000003007212 */ /* 0x000fe400078efcff */
[----:B------:R-:W2:Y:S02]  /*2c20*/  LDS R5, [UR6] ;  /* 0x00000006ff057984 */ /* 0x000ea40008000800 */
[C---:B------:R-:W-:Y:S02]  /*2c30*/  LOP3.LUT R2, R0.reuse, 0xffff, RZ, 0xc0, !PT ;  /* 0x0000ffff00027812 */ /* 0x040fe400078ec0ff */
[----:B--2---:R-:W-:-:S04]  /*2c40*/  LOP3.LUT R3, R0, 0xffff, R5, 0x80, !PT ;  /* 0x0000ffff00037812 */ /* 0x004fc800078e8005 */
[----:B------:R-:W-:-:S13]  /*2c50*/  ISETP.NE.AND P0, PT, R3, R2, PT ;  /* 0x000000020300720c */ /* 0x000fda0003f05270 */
[----:B------:R-:W-:Y:S05]  /*2c60*/  @P0 BRA `(.L_x_68) ;  /* 0x0000000000500947 */ /* 0x000fea0003800000 */
[----:B------:R-:W-:Y:S02]  /*2c70*/  SHF.R.U32.HI R5, RZ, 0x10, R5 ;  /* 0x00000010ff057819 */ /* 0x000fe40000011605 */
[----:B------:R-:W-:-:S04]  /*2c80*/  SHF.R.U32.HI R2, RZ, 0x10, R0 ;  /* 0x00000010ff027819 */ /* 0x000fc80000011600 */
[----:B------:R-:W-:-:S04]  /*2c90*/  LOP3.LUT R5, R5, R2, RZ, 0xc0, !PT ;  /* 0x0000000205057212 */ /* 0x000fc800078ec0ff */
[----:B------:R-:W-:-:S13]  /*2ca0*/  ISETP.NE.AND P0, PT, R5, R2, PT ;  /* 0x000000020500720c */ /* 0x000fda0003f05270 */
[----:B------:R-:W-:Y:S05]  /*2cb0*/  @P0 BRA `(.L_x_69) ;  /* 0x0000000000300947 */ /* 0x000fea0003800000 */
[----:B------:R-:W-:Y:S01]  /*2cc0*/  R2UR UR4, R0 ;  /* 0x00000000000472ca */ /* 0x000fe200000e0000 */
[----:B------:R-:W-:Y:S01]  /*2cd0*/  VOTEU.ANY UR5, UPT, PT ;  /* 0x0000000000057886 */ /* 0x000fe200038e0100 */
[----:B------:R-:W2:Y:S01]  /*2ce0*/  S2R R0, SR_LANEID ;  /* 0x0000000000007919 */ /* 0x000ea20000000000 */
[----:B------:R-:W-:-:S10]  /*2cf0*/  UFLO.U32 UR5, UR5 ;  /* 0x00000005000572bd */ /* 0x000fd400080e0000 */
[----:B------:R-:W-:-:S06]  /*2d00*/  ULOP3.LUT UR4, URZ, UR4, URZ, 0x33, !UPT ;  /* 0x00000004ff047292 */ /* 0x000fcc000f8e33ff */
[----:B------:R-:W-:-:S04]  /*2d10*/  IMAD.U32 R2, RZ, RZ, UR4 ;  /* 0x00000004ff027e24 */ /* 0x000fc8000f8e00ff */
[----:B------:R-:W3:Y:S02]  /*2d20*/  REDUX UR7, R2 ;  /* 0x00000000020773c4 */ /* 0x000ee40000000000 */
[----:B------:R4:W-:Y:S01]  /*2d30*/  UTCATOMSWS.AND URZ, UR4 ;  /* 0x0000000400ff79e3 */ /* 0x0009e20008000000 */
[----:B--2---:R-:W-:Y:S01]  /*2d40*/  ISETP.EQ.U32.AND P0, PT, R0, UR5, PT ;  /* 0x0000000500007c0c */ /* 0x004fe2000bf02070 */
[----:B---3--:R-:W-:-:S12]  /*2d50*/  IMAD.U32 R0, RZ, RZ, UR7 ;  /* 0x00000007ff007e24 */ /* 0x008fd8000f8e00ff */
[----:B------:R4:W-:Y:S01]  /*2d60*/  @P0 ATOMS.AND RZ, [UR6], R0 ;  /* 0x00000000ffff098c */ /* 0x0009e2000a800006 */
[----:B------:R-:W-:Y:S05]  /*2d70*/  BRA `(.L_x_67) ;  /* 0x0000000000147947 */ /* 0x000fea0003800000 */
.L_x_69:
[----:B------:R-:W-:-:S07]  /*2d80*/  MOV R2, 0x2da0 ;  /* 0x00002da000027802 */ /* 0x000fce0000000f00 */
[----:B-1----:R-:W-:Y:S05]  /*2d90*/  CALL.REL.NOINC `($__internal_0_$__cuda_sm10x_tcgen05_guardrail_trap_col_being_dealloced_not_returned_by_alloc) ;  /* 0x0000000000447944 */ /* 0x002fea0003c00000 */
[----:B------:R-:W-:Y:S05]  /*2da0*/  BRA `(.L_x_67) ;  /* 0x0000000000087947 */ /* 0x000fea0003800000 */
.L_x_68:
[----:B------:R-:W-:-:S07]  /*2db0*/  MOV R2, 0x2dd0 ;  /* 0x00002dd000027802 */ /* 0x000fce0000000f00 */
[----:B-1----:R-:W-:Y:S05]  /*2dc0*/  CALL.REL.NOINC `($__internal_2_$__cuda_sm10x_tcgen05_guardrail_trap_unallocated_columns_being_dealloced) ;  /* 0x0000000000507944 */ /* 0x002fea0003c00000 */
.L_x_67:
[----:B------:R-:W-:Y:S01]  /*2dd0*/  NOP ;  /* 0x0000000000007918 */ /* 0x000fe20000000000 */
[----:B----4-:R-:W-:Y:S05]  /*2de0*/  EXIT ;  /* 0x000000000000794d */ /* 0x010fea0003800000 */
.L_x_56:
[----:B------:R-:W2:Y:S02]  /*2df0*/  SYNCS.PHASECHK.TRANS64.TRYWAIT P0, [UR8+0x18000], RZ ;  /* 0x018000ffff0075a7 */ /* 0x000ea40008001108 */
[----:B--2---:R-:W-:Y:S05]  /*2e00*/  @!P0 BRA `(.L_x_56) ;  /* 0xfffffffc00f88947 */ /* 0x004fea000383ffff */
[----:B------:R-:W-:Y:S05]  /*2e10*/  BRA `(.L_x_70) ;  /* 0xffffffec00347947 */ /* 0x000fea000383ffff */
.L_x_58:
[----:B------:R-:W2:Y:S02]  /*2e20*/  SYNCS.PHASECHK.TRANS64.TRYWAIT P1, [UR8+0x18010], RZ ;  /* 0x018010ffff0075a7 */ /* 0x000ea40008021108 */
[----:B--2---:R-:W-:Y:S05]  /*2e30*/  @!P1 BRA `(.L_x_58) ;  /* 0xfffffffc00f89947 */ /* 0x004fea000383ffff */
[----:B------:R-:W-:Y:S05]  /*2e40*/  BRA `(.L_x_71) ;  /* 0xfffffff000207947 */ /* 0x000fea000383ffff */
.L_x_59:
[----:B------:R-:W3:Y:S02]  /*2e50*/  SYNCS.PHASECHK.TRANS64.TRYWAIT P0, [UR35+0x18000], R3 ;  /* 0x01800003ff0075a7 */ /* 0x000ee40008001123 */
[----:B---3--:R-:W-:Y:S05]  /*2e60*/  @!P0 BRA `(.L_x_59) ;  /* 0xfffffffc00f88947 */ /* 0x008fea000383ffff */
[----:B------:R-:W-:Y:S05]  /*2e70*/  BRA `(.L_x_72) ;  /* 0xfffffff000a47947 */ /* 0x000fea000383ffff */
.L_x_61:
[----:B------:R-:W3:Y:S02]  /*2e80*/  SYNCS.PHASECHK.TRANS64.TRYWAIT P0, [UR35+0x18010], R3 ;  /* 0x01801003ff0075a7 */ /* 0x000ee40008001123 */
[----:B---3--:R-:W-:Y:S05]  /*2e90*/  @!P0 BRA `(.L_x_61) ;  /* 0xfffffffc00f88947 */ /* 0x008fea000383ffff */
[----:B------:R-:W-:Y:S05]  /*2ea0*/  BRA `(.L_x_73) ;  /* 0xfffffff400bc7947 */ /* 0x000fea000383ffff */
        .weak           $__internal_0_$__cuda_sm10x_tcgen05_guardrail_trap_col_being_dealloced_not_returned_by_alloc
        .type           $__internal_0_$__cuda_sm10x_tcgen05_guardrail_trap_col_being_dealloced_not_returned_by_alloc,@function
        .size           $__internal_0_$__cuda_sm10x_tcgen05_guardrail_trap_col_being_dealloced_not_returned_by_alloc,($__internal_1_$__cuda_sm10x_tcgen05_guardrail_trap_phase_invalid_during_alloc - $__internal_0_$__cuda_sm10x_tcgen05_guardrail_trap_col_being_dealloced_not_returned_by_alloc)
$__internal_0_$__cuda_sm10x_tcgen05_guardrail_trap_col_being_dealloced_not_returned_by_alloc:
[----:B------:R-:W-:Y:S05]  /*2eb0*/  BPT.TRAP 0x1 ;  /* 0x000000040000795c */ /* 0x000fea0000300000 */
[----:B------:R-:W-:-:S04]  /*2ec0*/  IMAD.MOV.U32 R3, RZ, RZ, 0x0 ;  /* 0x00000000ff037424 */ /* 0x000fc800078e00ff */
[----:B------:R-:W-:Y:S05]  /*2ed0*/  RET.REL.NODEC R2 `(gluon_tcgen05) ;  /* 0xffffffd002487950 */ /* 0x000fea0003c3ffff */
        .weak           $__internal_1_$__cuda_sm10x_tcgen05_guardrail_trap_phase_invalid_during_alloc
        .type           $__internal_1_$__cuda_sm10x_tcgen05_guardrail_trap_phase_invalid_during_alloc,@function
        .size           $__internal_1_$__cuda_sm10x_tcgen05_guardrail_trap_phase_invalid_during_alloc,($__internal_2_$__cuda_sm10x_tcgen05_guardrail_trap_unallocated_columns_being_dealloced - $__internal_1_$__cuda_sm10x_tcgen05_guardrail_trap_phase_invalid_during_alloc)
$__internal_1_$__cuda_sm10x_tcgen05_guardrail_trap_phase_invalid_during_alloc:
[----:B------:R-:W-:Y:S05]  /*2ee0*/  BPT.TRAP 0x1 ;  /* 0x000000040000795c */ /* 0x000fea0000300000 */
[----:B------:R-:W-:-:S04]  /*2ef0*/  IMAD.MOV.U32 R3, RZ, RZ, 0x0 ;  /* 0x00000000ff037424 */ /* 0x000fc800078e00ff */
[----:B------:R-:W-:Y:S05]  /*2f00*/  RET.REL.NODEC R2 `(gluon_tcgen05) ;  /* 0xffffffd0023c7950 */ /* 0x000fea0003c3ffff */
        .weak           $__internal_2_$__cuda_sm10x_tcgen05_guardrail_trap_unallocated_columns_being_dealloced
        .type           $__internal_2_$__cuda_sm10x_tcgen05_guardrail_trap_unallocated_columns_being_dealloced,@function
        .size           $__internal_2_$__cuda_sm10x_tcgen05_guardrail_trap_unallocated_columns_being_dealloced,(.L_x_77 - $__internal_2_$__cuda_sm10x_tcgen05_guardrail_trap_unallocated_columns_being_dealloced)
$__internal_2_$__cuda_sm10x_tcgen05_guardrail_trap_unallocated_columns_being_dealloced:
[----:B------:R-:W-:Y:S05]  /*2f10*/  BPT.TRAP 0x1 ;  /* 0x000000040000795c */ /* 0x000fea0000300000 */
[----:B------:R-:W-:-:S04]  /*2f20*/  IMAD.MOV.U32 R3, RZ, RZ, 0x0 ;  /* 0x00000000ff037424 */ /* 0x000fc800078e00ff */
[----:B------:R-:W-:Y:S05]  /*2f30*/  RET.REL.NODEC R2 `(gluon_tcgen05) ;  /* 0xffffffd002307950 */ /* 0x000fea0003c3ffff */
.L_x_74:
[----:B------:R-:W-:-:S00]  /*2f40*/  BRA `(.L_x_74) ;  /* 0xfffffffc00fc7947 */ /* 0x000fc0000383ffff */
[----:B------:R-:W-:-:S00]  /*2f50*/  NOP ;  /* 0x0000000000007918 */ /* 0x000fc00000000000 */
        /* <DEDUP_REMOVED lines=10> */
.L_x_77:


//--------------------- .nv.shared.gluon_tcgen05  --------------------------
	.section	.nv.shared.gluon_tcgen05,"aw",@nobits
	.sectionflags	@""
	.align	16
	.zero		1024


//--------------------- .nv.shared.reserved.0     --------------------------
	.section	.nv.shared.reserved.0,"aw",@nobits
	.align	8
	.weak		__nv_reservedSMEM_offset_0_alias
	.size		__nv_reservedSMEM_offset_0_alias, 0, 64
	.other		__nv_reservedSMEM_offset_0_alias,@"STO_CUDA_RESERVED_SHARED STV_DEFAULT"
__nv_reservedSMEM_offset_0_alias:
	.zero		0
.nv.shared.reserved.0:
	.zero		64
	.weak		__nv_reservedSMEM_allocation_phase
	.type		__nv_reservedSMEM_allocation_phase,@object
	.size		__nv_reservedSMEM_allocation_phase,(.L_0 - __nv_reservedSMEM_allocation_phase)
__nv_reservedSMEM_allocation_phase:
	.zero		1
.L_0:
	.zero		7
	.weak		__nv_reservedSMEM_devtool_atexit_pc
	.type		__nv_reservedSMEM_devtool_atexit_pc,@object
	.size		__nv_reservedSMEM_devtool_atexit_pc,(__nv_reservedSMEM_allocation_mask - __nv_reservedSMEM_devtool_atexit_pc)
__nv_reservedSMEM_devtool_atexit_pc:
	.zero		8
	.weak		__nv_reservedSMEM_allocation_mask
	.type		__nv_reservedSMEM_allocation_mask,@object
	.size		__nv_reservedSMEM_allocation_mask,(.L_2 - __nv_reservedSMEM_allocation_mask)
__nv_reservedSMEM_allocation_mask:
	.zero		4
.L_2:


//--------------------- .nv.constant0.gluon_tcgen05 --------------------------
	.section	.nv.constant0.gluon_tcgen05,"a",@progbits
	.sectionflags	@""
	.align	4
.nv.constant0.gluon_tcgen05:
	.zero		976


//--------------------- SYMBOLS --------------------------

	.type		.nv.reservedSmem.offset0,@object
	.size		.nv.reservedSmem.offset0,0x4
	.type		.nv.reservedSmem.cap,@object
	.size		.nv.reservedSmem.cap,0x4
